	.target	sm_90a

	.elftype	@"ET_EXEC"


//--------------------- .note.nv.tkinfo           --------------------------
	.section	.note.nv.tkinfo,"",@"SHT_NOTE"
	.sectionflags	@"SHF_NOTE_NV_TKINFO"
	.tkinfo
        /*0018*/ 	.word	0x00000002
        /*0030*/ 	.string	""
        /*0030*/ 	.string	"ptxas"
        /*0030*/ 	.string	"Cuda compilation tools, release 13.0, V13.0.88"
        /*0030*/ 	.string	"Build cuda_13.0.r13.0/compiler.36424714_0"
        /*0030*/ 	.string	"-arch sm_90a -m 64 "



//--------------------- .note.nv.cuinfo           --------------------------
	.section	.note.nv.cuinfo,"",@"SHT_NOTE"
	.sectionflags	@"SHF_NOTE_NV_CUINFO"
        /*0018*/ 	.short	0x0002
        /*001a*/ 	.short	0x005a
        /*001c*/ 	.short	0x0082
	.zero		2


//--------------------- .nv.info                  --------------------------
	.section	.nv.info,"",@"SHT_CUDA_INFO"
	.align	4


	//----- nvinfo : EIATTR_REGCOUNT
	.align		4
        /*0000*/ 	.byte	0x04, 0x2f
        /*0002*/ 	.short	(.L_15 - .L_14)
	.align		4
.L_14:
        /*0004*/ 	.word	index@(_ZN7cutlass13device_kernelINS_4gemm6kernel13GemmUniversalIN4cute5tupleIJiiiiEEENS1_10collective13CollectiveMmaINS1_34MainloopSm90TmaGmmaWarpSpecializedILi7ENS5_IJNS4_1CILi1EEESB_SB_EEENS1_32KernelTmaWarpSpecializedPingpongEEENS5_IJNSA_ILi64EEENSA_ILi256EEENSA_ILi128EEEEEEaNS5_IJlSB_lEEEaSJ_NS4_8TiledMMAINS4_8MMA_AtomIJNS4_4SM904GMMA27MMA_64x256x32_S32S8S8_SS_TNEEEENS4_6LayoutISC_NS5_IJNSA_ILi0EEESR_SR_EEEEENS5_IJNS4_10UnderscoreESU_SU_EEEEENS4_13SM90_TMA_LOADENS4_14ComposedLayoutINS4_7SwizzleILi3ELi4ELi3EEENS4_18smem_ptr_flag_bitsILi8EEENSQ_INS5_IJNSA_ILi8EEESH_EEENS5_IJSH_SB_EEEEEEEvNS4_8identityESX_S17_vS18_EENS_8epilogue10collective6detail29Sm90TmaWarpSpecializedAdapterINS1B_15DefaultEpilogueIaSJ_SJ_NS1A_6thread17LinearCombinationIaLi1EiiLNS1F_9ScaleType4KindE0ELNS_15FloatRoundStyleE2EaEENS1_15EpilogueDefaultEEEEEvvEEEEvNT_6ParamsE)
        /*0008*/ 	.word	0x000000a8


	//----- nvinfo : EIATTR_FRAME_SIZE
	.align		4
.L_15:
        /*000c*/ 	.byte	0x04, 0x11
        /*000e*/ 	.short	(.L_17 - .L_16)
	.align		4
.L_16:
        /*0010*/ 	.word	index@(_ZN7cutlass13device_kernelINS_4gemm6kernel13GemmUniversalIN4cute5tupleIJiiiiEEENS1_10collective13CollectiveMmaINS1_34MainloopSm90TmaGmmaWarpSpecializedILi7ENS5_IJNS4_1CILi1EEESB_SB_EEENS1_32KernelTmaWarpSpecializedPingpongEEENS5_IJNSA_ILi64EEENSA_ILi256EEENSA_ILi128EEEEEEaNS5_IJlSB_lEEEaSJ_NS4_8TiledMMAINS4_8MMA_AtomIJNS4_4SM904GMMA27MMA_64x256x32_S32S8S8_SS_TNEEEENS4_6LayoutISC_NS5_IJNSA_ILi0EEESR_SR_EEEEENS5_IJNS4_10UnderscoreESU_SU_EEEEENS4_13SM90_TMA_LOADENS4_14ComposedLayoutINS4_7SwizzleILi3ELi4ELi3EEENS4_18smem_ptr_flag_bitsILi8EEENSQ_INS5_IJNSA_ILi8EEESH_EEENS5_IJSH_SB_EEEEEEEvNS4_8identityESX_S17_vS18_EENS_8epilogue10collective6detail29Sm90TmaWarpSpecializedAdapterINS1B_15DefaultEpilogueIaSJ_SJ_NS1A_6thread17LinearCombinationIaLi1EiiLNS1F_9ScaleType4KindE0ELNS_15FloatRoundStyleE2EaEENS1_15EpilogueDefaultEEEEEvvEEEEvNT_6ParamsE)
        /*0014*/ 	.word	0x00000008


	//----- nvinfo : EIATTR_MIN_STACK_SIZE
	.align		4
.L_17:
        /*0018*/ 	.byte	0x04, 0x12
        /*001a*/ 	.short	(.L_19 - .L_18)
	.align		4
.L_18:
        /*001c*/ 	.word	index@(_ZN7cutlass13device_kernelINS_4gemm6kernel13GemmUniversalIN4cute5tupleIJiiiiEEENS1_10collective13CollectiveMmaINS1_34MainloopSm90TmaGmmaWarpSpecializedILi7ENS5_IJNS4_1CILi1EEESB_SB_EEENS1_32KernelTmaWarpSpecializedPingpongEEENS5_IJNSA_ILi64EEENSA_ILi256EEENSA_ILi128EEEEEEaNS5_IJlSB_lEEEaSJ_NS4_8TiledMMAINS4_8MMA_AtomIJNS4_4SM904GMMA27MMA_64x256x32_S32S8S8_SS_TNEEEENS4_6LayoutISC_NS5_IJNSA_ILi0EEESR_SR_EEEEENS5_IJNS4_10UnderscoreESU_SU_EEEEENS4_13SM90_TMA_LOADENS4_14ComposedLayoutINS4_7SwizzleILi3ELi4ELi3EEENS4_18smem_ptr_flag_bitsILi8EEENSQ_INS5_IJNSA_ILi8EEESH_EEENS5_IJSH_SB_EEEEEEEvNS4_8identityESX_S17_vS18_EENS_8epilogue10collective6detail29Sm90TmaWarpSpecializedAdapterINS1B_15DefaultEpilogueIaSJ_SJ_NS1A_6thread17LinearCombinationIaLi1EiiLNS1F_9ScaleType4KindE0ELNS_15FloatRoundStyleE2EaEENS1_15EpilogueDefaultEEEEEvvEEEEvNT_6ParamsE)
        /*0020*/ 	.word	0x00000008
.L_19:


//--------------------- .nv.compat                --------------------------
	.section	.nv.compat,"",@"SHT_CUDA_COMPAT_INFO"
	.align	4
        /*0000*/ 	.byte	0x02, 0x09, 0x01, 0x00, 0x02, 0x02, 0x04, 0x00, 0x02, 0x05, 0x05, 0x00, 0x03, 0x07, 0x01, 0x01
        /*0010*/ 	.byte	0x02, 0x03, 0x01, 0x00, 0x02, 0x06, 0x01, 0x00, 0x04, 0x0b, 0x08, 0x00, 0x00, 0x00, 0x00, 0x00
        /*0020*/ 	.byte	0x00, 0x00, 0x00, 0x00


//--------------------- .nv.info._ZN7cutlass13device_kernelINS_4gemm6kernel13GemmUniversalIN4cute5tupleIJiiiiEEENS1_10collective13CollectiveMmaINS1_34MainloopSm90TmaGmmaWarpSpecializedILi7ENS5_IJNS4_1CILi1EEESB_SB_EEENS1_32KernelTmaWarpSpecializedPingpongEEENS5_IJNSA_ILi64EEENSA_ILi256EEENSA_ILi128EEEEEEaNS5_IJlSB_lEEEaSJ_NS4_8TiledMMAINS4_8MMA_AtomIJNS4_4SM904GMMA27MMA_64x256x32_S32S8S8_SS_TNEEEENS4_6LayoutISC_NS5_IJNSA_ILi0EEESR_SR_EEEEENS5_IJNS4_10UnderscoreESU_SU_EEEEENS4_13SM90_TMA_LOADENS4_14ComposedLayoutINS4_7SwizzleILi3ELi4ELi3EEENS4_18smem_ptr_flag_bitsILi8EEENSQ_INS5_IJNSA_ILi8EEESH_EEENS5_IJSH_SB_EEEEEEEvNS4_8identityESX_S17_vS18_EENS_8epilogue10collective6detail29Sm90TmaWarpSpecializedAdapterINS1B_15DefaultEpilogueIaSJ_SJ_NS1A_6thread17LinearCombinationIaLi1EiiLNS1F_9ScaleType4KindE0ELNS_15FloatRoundStyleE2EaEENS1_15EpilogueDefaultEEEEEvvEEEEvNT_6ParamsE --------------------------
	.section	.nv.info._ZN7cutlass13device_kernelINS_4gemm6kernel13GemmUniversalIN4cute5tupleIJiiiiEEENS1_10collective13CollectiveMmaINS1_34MainloopSm90TmaGmmaWarpSpecializedILi7ENS5_IJNS4_1CILi1EEESB_SB_EEENS1_32KernelTmaWarpSpecializedPingpongEEENS5_IJNSA_ILi64EEENSA_ILi256EEENSA_ILi128EEEEEEaNS5_IJlSB_lEEEaSJ_NS4_8TiledMMAINS4_8MMA_AtomIJNS4_4SM904GMMA27MMA_64x256x32_S32S8S8_SS_TNEEEENS4_6LayoutISC_NS5_IJNSA_ILi0EEESR_SR_EEEEENS5_IJNS4_10UnderscoreESU_SU_EEEEENS4_13SM90_TMA_LOADENS4_14ComposedLayoutINS4_7SwizzleILi3ELi4ELi3EEENS4_18smem_ptr_flag_bitsILi8EEENSQ_INS5_IJNSA_ILi8EEESH_EEENS5_IJSH_SB_EEEEEEEvNS4_8identityESX_S17_vS18_EENS_8epilogue10collective6detail29Sm90TmaWarpSpecializedAdapterINS1B_15DefaultEpilogueIaSJ_SJ_NS1A_6thread17LinearCombinationIaLi1EiiLNS1F_9ScaleType4KindE0ELNS_15FloatRoundStyleE2EaEENS1_15EpilogueDefaultEEEEEvvEEEEvNT_6ParamsE,"",@"SHT_CUDA_INFO"
	.sectionflags	@""
	.align	4


	//----- nvinfo : EIATTR_CUDA_API_VERSION
	.align		4
        /*0000*/ 	.byte	0x04, 0x37
        /*0002*/ 	.short	(.L_21 - .L_20)
.L_20:
        /*0004*/ 	.word	0x00000082


	//----- nvinfo : EIATTR_KPARAM_INFO
	.align		4
.L_21:
        /*0008*/ 	.byte	0x04, 0x17
        /*000a*/ 	.short	(.L_23 - .L_22)
.L_22:
        /*000c*/ 	.word	0x00000000
        /*0010*/ 	.short	0x0000
        /*0012*/ 	.short	0x0070
        /*0014*/ 	.byte	0x00, 0xf0, 0x01, 0x10


	//----- nvinfo : EIATTR_SPARSE_MMA_MASK
	.align		4
.L_23:
        /*0018*/ 	.byte	0x03, 0x50
        /*001a*/ 	.short	0x0000


	//----- nvinfo : EIATTR_MAXREG_COUNT
	.align		4
        /*001c*/ 	.byte	0x03, 0x1b
        /*001e*/ 	.short	0x00a8


	//----- nvinfo : EIATTR_NUM_BARRIERS
	.align		4
        /*0020*/ 	.byte	0x02, 0x4c
        /*0022*/ 	.byte	0x01
	.zero		1


	//----- nvinfo : EIATTR_EXTERNS
	.align		4
        /*0024*/ 	.byte	0x04, 0x0f
        /*0026*/ 	.short	(.L_25 - .L_24)


	//   ....[0]....
	.align		4
.L_24:
        /*0028*/ 	.word	index@(__assertfail)


	//----- nvinfo : EIATTR_ANNOTATIONS
	.align		4
.L_25:
        /*002c*/ 	.byte	0x04, 0x55
        /*002e*/ 	.short	(.L_27 - .L_26)


	//   ....[0]....
.L_26:
        /*0030*/ 	.word	0x00000001
        /*0034*/ 	.byte	0x30, 0x0b, 0x00, 0x00, 0x01, 0x00, 0x00, 0x00, 0xb0, 0x83, 0x00, 0x00, 0x01, 0x00, 0x00, 0x00
        /*0044*/ 	.byte	0xc0, 0x8f, 0x00, 0x00


	//----- nvinfo : EIATTR_MERCURY_ISA_VERSION
	.align		4
.L_27:
        /*0048*/ 	.byte	0x03, 0x5f
        /*004a*/ 	.short	0x0101


	//----- nvinfo : EIATTR_INT_WARP_WIDE_INSTR_OFFSETS
	.align		4
        /*004c*/ 	.byte	0x04, 0x31
        /*004e*/ 	.short	(.L_29 - .L_28)


	//   ....[0]....
.L_28:
        /*0050*/ 	.word	0x00000440


	//   ....[1]....
        /*0054*/ 	.word	0x00000460


	//   ....[2]....
        /*0058*/ 	.word	0x000004e0


	//   ....[3]....
        /*005c*/ 	.word	0x000004f0


	//   ....[4]....
        /*0060*/ 	.word	0x00000500


	//   ....[5]....
        /*0064*/ 	.word	0x00000520


	//   ....[6]....
        /*0068*/ 	.word	0x000005b0


	//   ....[7]....
        /*006c*/ 	.word	0x000005d0


	//----- nvinfo : EIATTR_COOP_GROUP_MASK_REGIDS
	.align		4
.L_29:
        /*0070*/ 	.byte	0x04, 0x29
        /*0072*/ 	.short	(.L_31 - .L_30)


	//   ....[0]....
.L_30:
        /*0074*/ 	.word	0xffffffff


	//   ....[1]....
        /*0078*/ 	.word	0xffffffff


	//   ....[2]....
        /*007c*/ 	.word	0xffffffff


	//   ....[3]....
        /*0080*/ 	.word	0xffffffff


	//   ....[4]....
        /*0084*/ 	.word	0xffffffff


	//   ....[5]....
        /*0088*/ 	.word	0xffffffff


	//----- nvinfo : EIATTR_COOP_GROUP_INSTR_OFFSETS
	.align		4
.L_31:
        /*008c*/ 	.byte	0x04, 0x28
        /*008e*/ 	.short	(.L_33 - .L_32)


	//   ....[0]....
.L_32:
        /*0090*/ 	.word	0x00000070


	//   ....[1]....
        /*0094*/ 	.word	0x00000080


	//   ....[2]....
        /*0098*/ 	.word	0x00000140


	//   ....[3]....
        /*009c*/ 	.word	0x00000330


	//   ....[4]....
        /*00a0*/ 	.word	0x00000370


	//   ....[5]....
        /*00a4*/ 	.word	0x000003c0


	//----- nvinfo : EIATTR_REG_RECONFIG
	.align		4
.L_33:
        /*00a8*/ 	.byte	0x01, 0x54
	.zero		2


	//----- nvinfo : EIATTR_SYSCALL_OFFSETS
	.align		4
        /*00ac*/ 	.byte	0x04, 0x46
        /*00ae*/ 	.short	(.L_35 - .L_34)


	//   ....[0]....
.L_34:
        /*00b0*/ 	.word	0x000015f0


	//----- nvinfo : EIATTR_MBARRIER_INSTR_OFFSETS
	.align		4
.L_35:
        /*00b4*/ 	.byte	0x04, 0x39
        /*00b6*/ 	.short	(.L_37 - .L_36)


	//   ....[0]....
.L_36:
        /*00b8*/ 	.word	0x00000240
        /*00bc*/ 	.word	0x000000ff
        /*00c0*/ 	.word	0x00000000
        /*00c4*/ 	.short	0x0100
        /*00c6*/ 	.byte	0x08
	.zero		1


	//   ....[1]....
        /*00c8*/ 	.word	0x00000250
        /*00cc*/ 	.word	0x000000ff
        /*00d0*/ 	.word	0x00000038
        /*00d4*/ 	.short	0x0100
        /*00d6*/ 	.byte	0x08
	.zero		1


	//   ....[2]....
        /*00d8*/ 	.word	0x00000260
        /*00dc*/ 	.word	0x000000ff
        /*00e0*/ 	.word	0x00000008
        /*00e4*/ 	.short	0x0100
        /*00e6*/ 	.byte	0x08
	.zero		1


	//   ....[3]....
        /*00e8*/ 	.word	0x00000270
        /*00ec*/ 	.word	0x000000ff
        /*00f0*/ 	.word	0x00000040
        /*00f4*/ 	.short	0x0100
        /*00f6*/ 	.byte	0x08
	.zero		1


	//   ....[4]....
        /*00f8*/ 	.word	0x00000280
        /*00fc*/ 	.word	0x000000ff
        /*0100*/ 	.word	0x00000010
        /*0104*/ 	.short	0x0100
        /*0106*/ 	.byte	0x08
	.zero		1


	//   ....[5]....
        /*0108*/ 	.word	0x00000290
        /*010c*/ 	.word	0x000000ff
        /*0110*/ 	.word	0x00000048
        /*0114*/ 	.short	0x0100
        /*0116*/ 	.byte	0x08
	.zero		1


	//   ....[6]....
        /*0118*/ 	.word	0x000002a0
        /*011c*/ 	.word	0x000000ff
        /*0120*/ 	.word	0x00000018
        /*0124*/ 	.short	0x0100
        /*0126*/ 	.byte	0x08
	.zero		1


	//   ....[7]....
        /*0128*/ 	.word	0x000002b0
        /*012c*/ 	.word	0x000000ff
        /*0130*/ 	.word	0x00000050
        /*0134*/ 	.short	0x0100
        /*0136*/ 	.byte	0x08
	.zero		1


	//   ....[8]....
        /*0138*/ 	.word	0x000002c0
        /*013c*/ 	.word	0x000000ff
        /*0140*/ 	.word	0x00000020
        /*0144*/ 	.short	0x0100
        /*0146*/ 	.byte	0x08
	.zero		1


	//   ....[9]....
        /*0148*/ 	.word	0x000002d0
        /*014c*/ 	.word	0x000000ff
        /*0150*/ 	.word	0x00000058
        /*0154*/ 	.short	0x0100
        /*0156*/ 	.byte	0x08
	.zero		1


	//   ....[10]....
        /*0158*/ 	.word	0x000002e0
        /*015c*/ 	.word	0x000000ff
        /*0160*/ 	.word	0x00000028
        /*0164*/ 	.short	0x0100
        /*0166*/ 	.byte	0x08
	.zero		1


	//   ....[11]....
        /*0168*/ 	.word	0x000002f0
        /*016c*/ 	.word	0x000000ff
        /*0170*/ 	.word	0x00000060
        /*0174*/ 	.short	0x0100
        /*0176*/ 	.byte	0x08
	.zero		1


	//   ....[12]....
        /*0178*/ 	.word	0x00000300
        /*017c*/ 	.word	0x000000ff
        /*0180*/ 	.word	0x00000030
        /*0184*/ 	.short	0x0100
        /*0186*/ 	.byte	0x08
	.zero		1


	//   ....[13]....
        /*0188*/ 	.word	0x00000310
        /*018c*/ 	.word	0x000000ff
        /*0190*/ 	.word	0x00000068
        /*0194*/ 	.short	0x0100
        /*0196*/ 	.byte	0x08
	.zero		1


	//   ....[14]....
        /*0198*/ 	.word	0x00000610
        /*019c*/ 	.word	0x000000ff
        /*01a0*/ 	.word	0x000000a0
        /*01a4*/ 	.short	0x0100
        /*01a6*/ 	.byte	0x08
	.zero		1


	//   ....[15]....
        /*01a8*/ 	.word	0x00000680
        /*01ac*/ 	.word	0x000000ff
        /*01b0*/ 	.word	0x000000a8
        /*01b4*/ 	.short	0x0100
        /*01b6*/ 	.byte	0x08
	.zero		1


	//   ....[16]....
        /*01b8*/ 	.word	0x000006a0
        /*01bc*/ 	.word	0x000000ff
        /*01c0*/ 	.word	0x00000080
        /*01c4*/ 	.short	0x0100
        /*01c6*/ 	.byte	0x09
	.zero		1


	//   ....[17]....
        /*01c8*/ 	.word	0x000006b0
        /*01cc*/ 	.word	0x000000ff
        /*01d0*/ 	.word	0x00000088
        /*01d4*/ 	.short	0x0100
        /*01d6*/ 	.byte	0x09
	.zero		1


	//   ....[18]....
        /*01d8*/ 	.word	0x000006c0
        /*01dc*/ 	.word	0x000000ff
        /*01e0*/ 	.word	0x00000090
        /*01e4*/ 	.short	0x0100
        /*01e6*/ 	.byte	0x09
	.zero		1


	//   ....[19]....
        /*01e8*/ 	.word	0x000006d0
        /*01ec*/ 	.word	0x000000ff
        /*01f0*/ 	.word	0x00000098
        /*01f4*/ 	.short	0x0100
        /*01f6*/ 	.byte	0x09
	.zero		1


	//   ....[20]....
        /*01f8*/ 	.word	0x000014d0
        /*01fc*/ 	.word	0x0000009f
        /*0200*/ 	.word	0x00000000
        /*0204*/ 	.short	0x010a
        /*0206*/ 	.byte	0x2a
	.zero		1


	//   ....[21]....
        /*0208*/ 	.word	0x00001680
        /*020c*/ 	.word	0x00000003
        /*0210*/ 	.word	0x00000000
        /*0214*/ 	.short	0x010a
        /*0216*/ 	.byte	0x3f
	.zero		1


	//   ....[22]....
        /*0218*/ 	.word	0x000016e0
        /*021c*/ 	.word	0x00000003
        /*0220*/ 	.word	0x00000000
        /*0224*/ 	.short	0x010a
        /*0226*/ 	.byte	0x3f
	.zero		1


	//   ....[23]....
        /*0228*/ 	.word	0x00001a40
        /*022c*/ 	.word	0x000000ff
        /*0230*/ 	.word	0x00000000
        /*0234*/ 	.short	0x010a
        /*0236*/ 	.byte	0x04
	.zero		1


	//   ....[24]....
        /*0238*/ 	.word	0x00001a80
        /*023c*/ 	.word	0x000000ff
        /*0240*/ 	.word	0x00000000
        /*0244*/ 	.short	0x010a
        /*0246*/ 	.byte	0x04
	.zero		1


	//   ....[25]....
        /*0248*/ 	.word	0x00001ce0
        /*024c*/ 	.word	0x000000ff
        /*0250*/ 	.word	0x00000000
        /*0254*/ 	.short	0x0101
        /*0256*/ 	.byte	0x04
	.zero		1


	//   ....[26]....
        /*0258*/ 	.word	0x00001dd0
        /*025c*/ 	.word	0x0000009e
        /*0260*/ 	.word	0x00000000
        /*0264*/ 	.short	0x0101
        /*0266*/ 	.byte	0x2d
	.zero		1


	//   ....[27]....
        /*0268*/ 	.word	0x00001ec0
        /*026c*/ 	.word	0x000000ff
        /*0270*/ 	.word	0x00000000
        /*0274*/ 	.short	0x0101
        /*0276*/ 	.byte	0x04
	.zero		1


	//   ....[28]....
        /*0278*/ 	.word	0x00001f70
        /*027c*/ 	.word	0x0000009f
        /*0280*/ 	.word	0x00000010
        /*0284*/ 	.short	0x010a
        /*0286*/ 	.byte	0x2a
	.zero		1


	//   ....[29]....
        /*0288*/ 	.word	0x000083d0
        /*028c*/ 	.word	0x000000a0
        /*0290*/ 	.word	0x00000000
        /*0294*/ 	.short	0x0101
        /*0296*/ 	.byte	0x2d
	.zero		1


	//   ....[30]....
        /*0298*/ 	.word	0x00008d30
        /*029c*/ 	.word	0x0000000a
        /*02a0*/ 	.word	0x00000038
        /*02a4*/ 	.short	0x010a
        /*02a6*/ 	.byte	0x3f
	.zero		1


	//   ....[31]....
        /*02a8*/ 	.word	0x00009120
        /*02ac*/ 	.word	0x00000008
        /*02b0*/ 	.word	0x000000a8
        /*02b4*/ 	.short	0x0101
        /*02b6*/ 	.byte	0x3f
	.zero		1


	//   ....[32]....
        /*02b8*/ 	.word	0x00009870
        /*02bc*/ 	.word	0x00000009
        /*02c0*/ 	.word	0x00000000
        /*02c4*/ 	.short	0x010a
        /*02c6*/ 	.byte	0x3f
	.zero		1


	//   ....[33]....
        /*02c8*/ 	.word	0x000098f0
        /*02cc*/ 	.word	0x00000008
        /*02d0*/ 	.word	0x00000000
        /*02d4*/ 	.short	0x010a
        /*02d6*/ 	.byte	0x3f
	.zero		1


	//   ....[34]....
        /*02d8*/ 	.word	0x00009980
        /*02dc*/ 	.word	0x00000009
        /*02e0*/ 	.word	0x00000000
        /*02e4*/ 	.short	0x010a
        /*02e6*/ 	.byte	0x3f
	.zero		1


	//   ....[35]....
        /*02e8*/ 	.word	0x00009a10
        /*02ec*/ 	.word	0x00000008
        /*02f0*/ 	.word	0x00000000
        /*02f4*/ 	.short	0x010a
        /*02f6*/ 	.byte	0x3f
	.zero		1


	//   ....[36]....
        /*02f8*/ 	.word	0x00009aa0
        /*02fc*/ 	.word	0x00000009
        /*0300*/ 	.word	0x00000000
        /*0304*/ 	.short	0x010a
        /*0306*/ 	.byte	0x3f
	.zero		1


	//   ....[37]....
        /*0308*/ 	.word	0x00009b30
        /*030c*/ 	.word	0x00000006
        /*0310*/ 	.word	0x00000000
        /*0314*/ 	.short	0x010a
        /*0316*/ 	.byte	0x3f
	.zero		1


	//   ....[38]....
        /*0318*/ 	.word	0x00009bc0
        /*031c*/ 	.word	0x00000003
        /*0320*/ 	.word	0x00000000
        /*0324*/ 	.short	0x010a
        /*0326*/ 	.byte	0x3f
	.zero		1


	//   ....[39]....
        /*0328*/ 	.word	0x00009c20
        /*032c*/ 	.word	0x0000009d
        /*0330*/ 	.word	0x00000000
        /*0334*/ 	.short	0x010a
        /*0336*/ 	.byte	0x3f
	.zero		1


	//   ....[40]....
        /*0338*/ 	.word	0x00009c70
        /*033c*/ 	.word	0x00000003
        /*0340*/ 	.word	0x00000000
        /*0344*/ 	.short	0x010a
        /*0346*/ 	.byte	0x3f
	.zero		1


	//   ....[41]....
        /*0348*/ 	.word	0x00009cd0
        /*034c*/ 	.word	0x00000004
        /*0350*/ 	.word	0x00000000
        /*0354*/ 	.short	0x010a
        /*0356*/ 	.byte	0x3f
	.zero		1


	//   ....[42]....
        /*0358*/ 	.word	0x00009d20
        /*035c*/ 	.word	0x0000009d
        /*0360*/ 	.word	0x00000010
        /*0364*/ 	.short	0x010a
        /*0366*/ 	.byte	0x3f
	.zero		1


	//   ....[43]....
        /*0368*/ 	.word	0x00009df0
        /*036c*/ 	.word	0x0000000a
        /*0370*/ 	.word	0x00000038
        /*0374*/ 	.short	0x010a
        /*0376*/ 	.byte	0x3f
	.zero		1


	//   ....[44]....
        /*0378*/ 	.word	0x00009ec0
        /*037c*/ 	.word	0x00000009
        /*0380*/ 	.word	0x00000000
        /*0384*/ 	.short	0x010a
        /*0386*/ 	.byte	0x3f
	.zero		1


	//   ....[45]....
        /*0388*/ 	.word	0x00009f10
        /*038c*/ 	.word	0x00000008
        /*0390*/ 	.word	0x00000000
        /*0394*/ 	.short	0x010a
        /*0396*/ 	.byte	0x3f
	.zero		1


	//   ....[46]....
        /*0398*/ 	.word	0x00009f60
        /*039c*/ 	.word	0x00000009
        /*03a0*/ 	.word	0x00000000
        /*03a4*/ 	.short	0x010a
        /*03a6*/ 	.byte	0x3f
	.zero		1


	//   ....[47]....
        /*03a8*/ 	.word	0x00009fb0
        /*03ac*/ 	.word	0x00000008
        /*03b0*/ 	.word	0x00000000
        /*03b4*/ 	.short	0x010a
        /*03b6*/ 	.byte	0x3f
	.zero		1


	//   ....[48]....
        /*03b8*/ 	.word	0x0000a000
        /*03bc*/ 	.word	0x00000009
        /*03c0*/ 	.word	0x00000000
        /*03c4*/ 	.short	0x010a
        /*03c6*/ 	.byte	0x3f
	.zero		1


	//   ....[49]....
        /*03c8*/ 	.word	0x0000a050
        /*03cc*/ 	.word	0x00000006
        /*03d0*/ 	.word	0x00000000
        /*03d4*/ 	.short	0x010a
        /*03d6*/ 	.byte	0x3f
	.zero		1


	//----- nvinfo : EIATTR_NUM_MBARRIERS
	.align		4
.L_37:
        /*03d8*/ 	.byte	0x03, 0x38
        /*03da*/ 	.short	0x0014


	//----- nvinfo : EIATTR_EXIT_INSTR_OFFSETS
	.align		4
        /*03dc*/ 	.byte	0x04, 0x1c
        /*03de*/ 	.short	(.L_39 - .L_38)


	//   ....[0]....
.L_38:
        /*03e0*/ 	.word	0x00001200


	//   ....[1]....
        /*03e4*/ 	.word	0x00001260


	//   ....[2]....
        /*03e8*/ 	.word	0x00008a60


	//   ....[3]....
        /*03ec*/ 	.word	0x00008a90


	//   ....[4]....
        /*03f0*/ 	.word	0x00009c10


	//----- nvinfo : EIATTR_MAX_THREADS
	.align		4
.L_39:
        /*03f4*/ 	.byte	0x04, 0x05
        /*03f6*/ 	.short	(.L_41 - .L_40)
.L_40:
        /*03f8*/ 	.word	0x00000180
        /*03fc*/ 	.word	0x00000001
        /*0400*/ 	.word	0x00000001


	//----- nvinfo : EIATTR_CRS_STACK_SIZE
	.align		4
.L_41:
        /*0404*/ 	.byte	0x04, 0x1e
        /*0406*/ 	.short	(.L_43 - .L_42)
.L_42:
        /*0408*/ 	.word	0x00000000


	//----- nvinfo : EIATTR_CBANK_PARAM_SIZE
	.align		4
.L_43:
        /*040c*/ 	.byte	0x03, 0x19
        /*040e*/ 	.short	0x0470


	//----- nvinfo : EIATTR_PARAM_CBANK
	.align		4
        /*0410*/ 	.byte	0x04, 0x0a
        /*0412*/ 	.short	(.L_45 - .L_44)
	.align		4
.L_44:
        /*0414*/ 	.word	index@(.nv.constant0._ZN7cutlass13device_kernelINS_4gemm6kernel13GemmUniversalIN4cute5tupleIJiiiiEEENS1_10collective13CollectiveMmaINS1_34MainloopSm90TmaGmmaWarpSpecializedILi7ENS5_IJNS4_1CILi1EEESB_SB_EEENS1_32KernelTmaWarpSpecializedPingpongEEENS5_IJNSA_ILi64EEENSA_ILi256EEENSA_ILi128EEEEEEaNS5_IJlSB_lEEEaSJ_NS4_8TiledMMAINS4_8MMA_AtomIJNS4_4SM904GMMA27MMA_64x256x32_S32S8S8_SS_TNEEEENS4_6LayoutISC_NS5_IJNSA_ILi0EEESR_SR_EEEEENS5_IJNS4_10UnderscoreESU_SU_EEEEENS4_13SM90_TMA_LOADENS4_14ComposedLayoutINS4_7SwizzleILi3ELi4ELi3EEENS4_18smem_ptr_flag_bitsILi8EEENSQ_INS5_IJNSA_ILi8EEESH_EEENS5_IJSH_SB_EEEEEEEvNS4_8identityESX_S17_vS18_EENS_8epilogue10collective6detail29Sm90TmaWarpSpecializedAdapterINS1B_15DefaultEpilogueIaSJ_SJ_NS1A_6thread17LinearCombinationIaLi1EiiLNS1F_9ScaleType4KindE0ELNS_15FloatRoundStyleE2EaEENS1_15EpilogueDefaultEEEEEvvEEEEvNT_6ParamsE)
        /*0418*/ 	.short	0x0210
        /*041a*/ 	.short	0x0470


	//----- nvinfo : EIATTR_SW_WAR
	.align		4
.L_45:
        /*041c*/ 	.byte	0x04, 0x36
        /*041e*/ 	.short	(.L_47 - .L_46)
.L_46:
        /*0420*/ 	.word	0x00000008
.L_47:


//--------------------- .nv.callgraph             --------------------------
	.section	.nv.callgraph,"",@"SHT_CUDA_CALLGRAPH"
	.align	4
	.sectionentsize	8
	.align		4
        /*0000*/ 	.word	0x00000000
	.align		4
        /*0004*/ 	.word	0xffffffff
	.align		4
        /*0008*/ 	.word	index@(_ZN7cutlass13device_kernelINS_4gemm6kernel13GemmUniversalIN4cute5tupleIJiiiiEEENS1_10collective13CollectiveMmaINS1_34MainloopSm90TmaGmmaWarpSpecializedILi7ENS5_IJNS4_1CILi1EEESB_SB_EEENS1_32KernelTmaWarpSpecializedPingpongEEENS5_IJNSA_ILi64EEENSA_ILi256EEENSA_ILi128EEEEEEaNS5_IJlSB_lEEEaSJ_NS4_8TiledMMAINS4_8MMA_AtomIJNS4_4SM904GMMA27MMA_64x256x32_S32S8S8_SS_TNEEEENS4_6LayoutISC_NS5_IJNSA_ILi0EEESR_SR_EEEEENS5_IJNS4_10UnderscoreESU_SU_EEEEENS4_13SM90_TMA_LOADENS4_14ComposedLayoutINS4_7SwizzleILi3ELi4ELi3EEENS4_18smem_ptr_flag_bitsILi8EEENSQ_INS5_IJNSA_ILi8EEESH_EEENS5_IJSH_SB_EEEEEEEvNS4_8identityESX_S17_vS18_EENS_8epilogue10collective6detail29Sm90TmaWarpSpecializedAdapterINS1B_15DefaultEpilogueIaSJ_SJ_NS1A_6thread17LinearCombinationIaLi1EiiLNS1F_9ScaleType4KindE0ELNS_15FloatRoundStyleE2EaEENS1_15EpilogueDefaultEEEEEvvEEEEvNT_6ParamsE)
	.align		4
        /*000c*/ 	.word	index@(__assertfail)
	.align		4
        /*0010*/ 	.word	0x00000000
	.align		4
        /*0014*/ 	.word	0xfffffffe
	.align		4
        /*0018*/ 	.word	0x00000000
	.align		4
        /*001c*/ 	.word	0xfffffffd
	.align		4
        /*0020*/ 	.word	0x00000000
	.align		4
        /*0024*/ 	.word	0xfffffffc


//--------------------- .nv.constant4             --------------------------
	.section	.nv.constant4,"a",@progbits
	.align	8
	.align		8
.nv.constant4:
        /*0000*/ 	.dword	__assertfail
	.align		8
        /*0008*/ 	.dword	__unnamed_1
	.align		8
        /*0010*/ 	.dword	_ZN40_INTERNAL_54ca45fa_4_k_cu_d5e4d75b_264554cuda3std3__45__cpo5beginE
	.align		8
        /*0018*/ 	.dword	_ZN40_INTERNAL_54ca45fa_4_k_cu_d5e4d75b_264554cuda3std3__45__cpo3endE
	.align		8
        /*0020*/ 	.dword	_ZN40_INTERNAL_54ca45fa_4_k_cu_d5e4d75b_264554cuda3std3__45__cpo6cbeginE
	.align		8
        /*0028*/ 	.dword	_ZN40_INTERNAL_54ca45fa_4_k_cu_d5e4d75b_264554cuda3std3__45__cpo4cendE
	.align		8
        /*0030*/ 	.dword	_ZN40_INTERNAL_54ca45fa_4_k_cu_d5e4d75b_264554cuda3std3__442_GLOBAL__N__54ca45fa_4_k_cu_d5e4d75b_264556ignoreE
	.align		8
        /*0038*/ 	.dword	_ZN40_INTERNAL_54ca45fa_4_k_cu_d5e4d75b_264554cuda3std3__419piecewise_constructE
	.align		8
        /*0040*/ 	.dword	_ZN40_INTERNAL_54ca45fa_4_k_cu_d5e4d75b_264554cuda3std3__48in_placeE
	.align		8
        /*0048*/ 	.dword	_ZN40_INTERNAL_54ca45fa_4_k_cu_d5e4d75b_264554cuda3std6ranges3__45__cpo4swapE
	.align		8
        /*0050*/ 	.dword	_ZN40_INTERNAL_54ca45fa_4_k_cu_d5e4d75b_264554cuda3std6ranges3__45__cpo9iter_moveE
	.align		8
        /*0058*/ 	.dword	_ZN40_INTERNAL_54ca45fa_4_k_cu_d5e4d75b_264554cute7productE
	.align		8
        /*0060*/ 	.dword	_ZN40_INTERNAL_54ca45fa_4_k_cu_d5e4d75b_264554cute1_E
	.align		8
        /*0068*/ 	.dword	$str$22
	.align		8
        /*0070*/ 	.dword	$str$23


//--------------------- .text._ZN7cutlass13device_kernelINS_4gemm6kernel13GemmUniversalIN4cute5tupleIJiiiiEEENS1_10collective13CollectiveMmaINS1_34MainloopSm90TmaGmmaWarpSpecializedILi7ENS5_IJNS4_1CILi1EEESB_SB_EEENS1_32KernelTmaWarpSpecializedPingpongEEENS5_IJNSA_ILi64EEENSA_ILi256EEENSA_ILi128EEEEEEaNS5_IJlSB_lEEEaSJ_NS4_8TiledMMAINS4_8MMA_AtomIJNS4_4SM904GMMA27MMA_64x256x32_S32S8S8_SS_TNEEEENS4_6LayoutISC_NS5_IJNSA_ILi0EEESR_SR_EEEEENS5_IJNS4_10UnderscoreESU_SU_EEEEENS4_13SM90_TMA_LOADENS4_14ComposedLayoutINS4_7SwizzleILi3ELi4ELi3EEENS4_18smem_ptr_flag_bitsILi8EEENSQ_INS5_IJNSA_ILi8EEESH_EEENS5_IJSH_SB_EEEEEEEvNS4_8identityESX_S17_vS18_EENS_8epilogue10collective6detail29Sm90TmaWarpSpecializedAdapterINS1B_15DefaultEpilogueIaSJ_SJ_NS1A_6thread17LinearCombinationIaLi1EiiLNS1F_9ScaleType4KindE0ELNS_15FloatRoundStyleE2EaEENS1_15EpilogueDefaultEEEEEvvEEEEvNT_6ParamsE --------------------------
	.section	.text._ZN7cutlass13device_kernelINS_4gemm6kernel13GemmUniversalIN4cute5tupleIJiiiiEEENS1_10collective13CollectiveMmaINS1_34MainloopSm90TmaGmmaWarpSpecializedILi7ENS5_IJNS4_1CILi1EEESB_SB_EEENS1_32KernelTmaWarpSpecializedPingpongEEENS5_IJNSA_ILi64EEENSA_ILi256EEENSA_ILi128EEEEEEaNS5_IJlSB_lEEEaSJ_NS4_8TiledMMAINS4_8MMA_AtomIJNS4_4SM904GMMA27MMA_64x256x32_S32S8S8_SS_TNEEEENS4_6LayoutISC_NS5_IJNSA_ILi0EEESR_SR_EEEEENS5_IJNS4_10UnderscoreESU_SU_EEEEENS4_13SM90_TMA_LOADENS4_14ComposedLayoutINS4_7SwizzleILi3ELi4ELi3EEENS4_18smem_ptr_flag_bitsILi8EEENSQ_INS5_IJNSA_ILi8EEESH_EEENS5_IJSH_SB_EEEEEEEvNS4_8identityESX_S17_vS18_EENS_8epilogue10collective6detail29Sm90TmaWarpSpecializedAdapterINS1B_15DefaultEpilogueIaSJ_SJ_NS1A_6thread17LinearCombinationIaLi1EiiLNS1F_9ScaleType4KindE0ELNS_15FloatRoundStyleE2EaEENS1_15EpilogueDefaultEEEEEvvEEEEvNT_6ParamsE,"ax",@progbits
	.align	128
.text._ZN7cutlass13device_kernelINS_4gemm6kernel13GemmUniversalIN4cute5tupleIJiiiiEEENS1_10collective13CollectiveMmaINS1_34MainloopSm90TmaGmmaWarpSpecializedILi7ENS5_IJNS4_1CILi1EEESB_SB_EEENS1_32KernelTmaWarpSpecializedPingpongEEENS5_IJNSA_ILi64EEENSA_ILi256EEENSA_ILi128EEEEEEaNS5_IJlSB_lEEEaSJ_NS4_8TiledMMAINS4_8MMA_AtomIJNS4_4SM904GMMA27MMA_64x256x32_S32S8S8_SS_TNEEEENS4_6LayoutISC_NS5_IJNSA_ILi0EEESR_SR_EEEEENS5_IJNS4_10UnderscoreESU_SU_EEEEENS4_13SM90_TMA_LOADENS4_14ComposedLayoutINS4_7SwizzleILi3ELi4ELi3EEENS4_18smem_ptr_flag_bitsILi8EEENSQ_INS5_IJNSA_ILi8EEESH_EEENS5_IJSH_SB_EEEEEEEvNS4_8identityESX_S17_vS18_EENS_8epilogue10collective6detail29Sm90TmaWarpSpecializedAdapterINS1B_15DefaultEpilogueIaSJ_SJ_NS1A_6thread17LinearCombinationIaLi1EiiLNS1F_9ScaleType4KindE0ELNS_15FloatRoundStyleE2EaEENS1_15EpilogueDefaultEEEEEvvEEEEvNT_6ParamsE:
        .type           _ZN7cutlass13device_kernelINS_4gemm6kernel13GemmUniversalIN4cute5tupleIJiiiiEEENS1_10collective13CollectiveMmaINS1_34MainloopSm90TmaGmmaWarpSpecializedILi7ENS5_IJNS4_1CILi1EEESB_SB_EEENS1_32KernelTmaWarpSpecializedPingpongEEENS5_IJNSA_ILi64EEENSA_ILi256EEENSA_ILi128EEEEEEaNS5_IJlSB_lEEEaSJ_NS4_8TiledMMAINS4_8MMA_AtomIJNS4_4SM904GMMA27MMA_64x256x32_S32S8S8_SS_TNEEEENS4_6LayoutISC_NS5_IJNSA_ILi0EEESR_SR_EEEEENS5_IJNS4_10UnderscoreESU_SU_EEEEENS4_13SM90_TMA_LOADENS4_14ComposedLayoutINS4_7SwizzleILi3ELi4ELi3EEENS4_18smem_ptr_flag_bitsILi8EEENSQ_INS5_IJNSA_ILi8EEESH_EEENS5_IJSH_SB_EEEEEEEvNS4_8identityESX_S17_vS18_EENS_8epilogue10collective6detail29Sm90TmaWarpSpecializedAdapterINS1B_15DefaultEpilogueIaSJ_SJ_NS1A_6thread17LinearCombinationIaLi1EiiLNS1F_9ScaleType4KindE0ELNS_15FloatRoundStyleE2EaEENS1_15EpilogueDefaultEEEEEvvEEEEvNT_6ParamsE,@function
        .size           _ZN7cutlass13device_kernelINS_4gemm6kernel13GemmUniversalIN4cute5tupleIJiiiiEEENS1_10collective13CollectiveMmaINS1_34MainloopSm90TmaGmmaWarpSpecializedILi7ENS5_IJNS4_1CILi1EEESB_SB_EEENS1_32KernelTmaWarpSpecializedPingpongEEENS5_IJNSA_ILi64EEENSA_ILi256EEENSA_ILi128EEEEEEaNS5_IJlSB_lEEEaSJ_NS4_8TiledMMAINS4_8MMA_AtomIJNS4_4SM904GMMA27MMA_64x256x32_S32S8S8_SS_TNEEEENS4_6LayoutISC_NS5_IJNSA_ILi0EEESR_SR_EEEEENS5_IJNS4_10UnderscoreESU_SU_EEEEENS4_13SM90_TMA_LOADENS4_14ComposedLayoutINS4_7SwizzleILi3ELi4ELi3EEENS4_18smem_ptr_flag_bitsILi8EEENSQ_INS5_IJNSA_ILi8EEESH_EEENS5_IJSH_SB_EEEEEEEvNS4_8identityESX_S17_vS18_EENS_8epilogue10collective6detail29Sm90TmaWarpSpecializedAdapterINS1B_15DefaultEpilogueIaSJ_SJ_NS1A_6thread17LinearCombinationIaLi1EiiLNS1F_9ScaleType4KindE0ELNS_15FloatRoundStyleE2EaEENS1_15EpilogueDefaultEEEEEvvEEEEvNT_6ParamsE,(.L_x_335 - _ZN7cutlass13device_kernelINS_4gemm6kernel13GemmUniversalIN4cute5tupleIJiiiiEEENS1_10collective13CollectiveMmaINS1_34MainloopSm90TmaGmmaWarpSpecializedILi7ENS5_IJNS4_1CILi1EEESB_SB_EEENS1_32KernelTmaWarpSpecializedPingpongEEENS5_IJNSA_ILi64EEENSA_ILi256EEENSA_ILi128EEEEEEaNS5_IJlSB_lEEEaSJ_NS4_8TiledMMAINS4_8MMA_AtomIJNS4_4SM904GMMA27MMA_64x256x32_S32S8S8_SS_TNEEEENS4_6LayoutISC_NS5_IJNSA_ILi0EEESR_SR_EEEEENS5_IJNS4_10UnderscoreESU_SU_EEEEENS4_13SM90_TMA_LOADENS4_14ComposedLayoutINS4_7SwizzleILi3ELi4ELi3EEENS4_18smem_ptr_flag_bitsILi8EEENSQ_INS5_IJNSA_ILi8EEESH_EEENS5_IJSH_SB_EEEEEEEvNS4_8identityESX_S17_vS18_EENS_8epilogue10collective6detail29Sm90TmaWarpSpecializedAdapterINS1B_15DefaultEpilogueIaSJ_SJ_NS1A_6thread17LinearCombinationIaLi1EiiLNS1F_9ScaleType4KindE0ELNS_15FloatRoundStyleE2EaEENS1_15EpilogueDefaultEEEEEvvEEEEvNT_6ParamsE)
        .other          _ZN7cutlass13device_kernelINS_4gemm6kernel13GemmUniversalIN4cute5tupleIJiiiiEEENS1_10collective13CollectiveMmaINS1_34MainloopSm90TmaGmmaWarpSpecializedILi7ENS5_IJNS4_1CILi1EEESB_SB_EEENS1_32KernelTmaWarpSpecializedPingpongEEENS5_IJNSA_ILi64EEENSA_ILi256EEENSA_ILi128EEEEEEaNS5_IJlSB_lEEEaSJ_NS4_8TiledMMAINS4_8MMA_AtomIJNS4_4SM904GMMA27MMA_64x256x32_S32S8S8_SS_TNEEEENS4_6LayoutISC_NS5_IJNSA_ILi0EEESR_SR_EEEEENS5_IJNS4_10UnderscoreESU_SU_EEEEENS4_13SM90_TMA_LOADENS4_14ComposedLayoutINS4_7SwizzleILi3ELi4ELi3EEENS4_18smem_ptr_flag_bitsILi8EEENSQ_INS5_IJNSA_ILi8EEESH_EEENS5_IJSH_SB_EEEEEEEvNS4_8identityESX_S17_vS18_EENS_8epilogue10collective6detail29Sm90TmaWarpSpecializedAdapterINS1B_15DefaultEpilogueIaSJ_SJ_NS1A_6thread17LinearCombinationIaLi1EiiLNS1F_9ScaleType4KindE0ELNS_15FloatRoundStyleE2EaEENS1_15EpilogueDefaultEEEEEvvEEEEvNT_6ParamsE,@"STO_CUDA_ENTRY STV_DEFAULT"
_ZN7cutlass13device_kernelINS_4gemm6kernel13GemmUniversalIN4cute5tupleIJiiiiEEENS1_10collective13CollectiveMmaINS1_34MainloopSm90TmaGmmaWarpSpecializedILi7ENS5_IJNS4_1CILi1EEESB_SB_EEENS1_32KernelTmaWarpSpecializedPingpongEEENS5_IJNSA_ILi64EEENSA_ILi256EEENSA_ILi128EEEEEEaNS5_IJlSB_lEEEaSJ_NS4_8TiledMMAINS4_8MMA_AtomIJNS4_4SM904GMMA27MMA_64x256x32_S32S8S8_SS_TNEEEENS4_6LayoutISC_NS5_IJNSA_ILi0EEESR_SR_EEEEENS5_IJNS4_10UnderscoreESU_SU_EEEEENS4_13SM90_TMA_LOADENS4_14ComposedLayoutINS4_7SwizzleILi3ELi4ELi3EEENS4_18smem_ptr_flag_bitsILi8EEENSQ_INS5_IJNSA_ILi8EEESH_EEENS5_IJSH_SB_EEEEEEEvNS4_8identityESX_S17_vS18_EENS_8epilogue10collective6detail29Sm90TmaWarpSpecializedAdapterINS1B_15DefaultEpilogueIaSJ_SJ_NS1A_6thread17LinearCombinationIaLi1EiiLNS1F_9ScaleType4KindE0ELNS_15FloatRoundStyleE2EaEENS1_15EpilogueDefaultEEEEEvvEEEEvNT_6ParamsE:
[----:B------:R-:W0:Y:S02]  /*0000*/  LDC R1, c[0x0][0x28] ;  /* 0x00000a00ff017b82 */ /* 0x000e240000000800 */
[----:B0-----:R-:W-:Y:S01]  /*0010*/  VIADD R1, R1, 0xfffffff8 ;  /* 0xfffffff801017836 */ /* 0x001fe20000000000 */
[----:B------:R-:W0:Y:S01]  /*0020*/  S2R R4, SR_TID.X ;  /* 0x0000000000047919 */ /* 0x000e220000002100 */
[----:B------:R-:W-:Y:S01]  /*0030*/  ELECT P0, URZ, PT ;  /* 0x00000000003f782f */ /* 0x000fe20003800000 */
[----:B------:R-:W-:Y:S01]  /*0040*/  BSSY B0, `(.L_x_0) ;  /* 0x000000f000007945 */ /* 0x000fe20003800000 */
[--C-:B0-----:R-:W-:Y:S02]  /*0050*/  SHF.R.U32.HI R0, RZ, 0x5, R4.reuse ;  /* 0x00000005ff007819 */ /* 0x101fe40000011604 */
[----:B------:R-:W-:-:S03]  /*0060*/  SHF.R.U32.HI R5, RZ, 0x7, R4 ;  /* 0x00000007ff057819 */ /* 0x000fc60000011604 */
[----:B------:R-:W0:Y:S04]  /*0070*/  SHFL.IDX PT, R2, R0, RZ, 0x1f ;  /* 0x00001fff00027589 */ /* 0x000e2800000e0000 */
[----:B------:R1:W2:Y:S01]  /*0080*/  SHFL.IDX PT, R8, R5, RZ, 0x1f ;  /* 0x00001fff05087589 */ /* 0x0002a200000e0000 */
[----:B0-----:R-:W-:-:S13]  /*0090*/  ISETP.NE.OR P0, PT, R2, RZ, !P0 ;  /* 0x000000ff0200720c */ /* 0x001fda0004705670 */
[----:B-12---:R-:W-:Y:S05]  /*00a0*/  @P0 BRA `(.L_x_1) ;  /* 0x0000000000200947 */ /* 0x006fea0003800000 */
[----:B------:R-:W-:Y:S02]  /*00b0*/  ULDC.64 UR4, c[0x0][0x198] ;  /* 0x0000660000047ab9 */ /* 0x000fe40000000a00 */
[----:B------:R-:W-:Y:S02]  /*00c0*/  UIADD3 UR6, UP0, UR4, 0xf0, URZ ;  /* 0x000000f004067890 */ /* 0x000fe4000ff1e03f */
[----:B------:R-:W-:Y:S02]  /*00d0*/  UIADD3 UR4, UP1, UR4, 0x1f0, URZ ;  /* 0x000001f004047890 */ /* 0x000fe4000ff3e03f */
[----:B------:R-:W-:Y:S02]  /*00e0*/  UIADD3.X UR7, URZ, UR5, URZ, UP0, !UPT ;  /* 0x000000053f077290 */ /* 0x000fe400087fe43f */
[----:B------:R-:W-:-:S07]  /*00f0*/  UIADD3.X UR5, URZ, UR5, URZ, UP1, !UPT ;  /* 0x000000053f057290 */ /* 0x000fce0008ffe43f */
[----:B------:R0:W-:Y:S02]  /*0100*/  UTMACCTL.PF [UR6] ;  /* 0x00000000060079b9 */ /* 0x0001e40008040000 */
[----:B------:R0:W-:Y:S02]  /*0110*/  UTMACCTL.PF [UR4] ;  /* 0x00000000040079b9 */ /* 0x0001e40008040000 */
[----:B0-----:R-:W-:Y:S01]  /*0120*/  NOP ;  /* 0x0000000000007918 */ /* 0x001fe20000000000 */
.L_x_1:
[----:B------:R-:W-:Y:S05]  /*0130*/  BSYNC B0 ;  /* 0x0000000000007941 */ /* 0x000fea0003800000 */
.L_x_0:
[----:B------:R-:W0:Y:S02]  /*0140*/  SHFL.IDX PT, R3, R0, RZ, 0x1f ;  /* 0x00001fff00037589 */ /* 0x000e2400000e0000 */
[----:B0-----:R-:W-:-:S13]  /*0150*/  ISETP.NE.AND P0, PT, R3, RZ, PT ;  /* 0x000000ff0300720c */ /* 0x001fda0003f05270 */
[----:B------:R-:W-:Y:S05]  /*0160*/  @P0 BRA `(.L_x_2) ;  /* 0x0000000000700947 */ /* 0x000fea0003800000 */
[----:B------:R-:W0:Y:S01]  /*0170*/  S2UR UR8, SR_CgaCtaId ;  /* 0x00000000000879c3 */ /* 0x000e220000008800 */
[----:B------:R-:W-:Y:S01]  /*0180*/  UMOV UR4, 0x400 ;  /* 0x0000040000047882 */ /* 0x000fe20000000000 */
[----:B------:R-:W-:Y:S01]  /*0190*/  UMOV UR5, 0x1 ;  /* 0x0000000100057882 */ /* 0x000fe20000000000 */
[----:B------:R-:W-:Y:S01]  /*01a0*/  UMOV UR6, 0x80 ;  /* 0x0000008000067882 */ /* 0x000fe20000000000 */
[----:B------:R-:W-:Y:S01]  /*01b0*/  ELECT P0, URZ, PT ;  /* 0x00000000003f782f */ /* 0x000fe20003800000 */
[----:B------:R-:W-:-:S04]  /*01c0*/  UIADD3 UR6, -UR6, 0x100000, URZ ;  /* 0x0010000006067890 */ /* 0x000fc8000fffe13f */
[----:B------:R-:W-:Y:S02]  /*01d0*/  USHF.L.U32 UR7, UR6, 0xb, URZ ;  /* 0x0000000b06077899 */ /* 0x000fe4000800063f */
[----:B------:R-:W-:Y:S02]  /*01e0*/  USHF.L.U32 UR6, UR6, 0x1, URZ ;  /* 0x0000000106067899 */ /* 0x000fe4000800063f */
[----:B0-----:R-:W-:Y:S02]  /*01f0*/  ULEA UR8, UR8, UR4, 0x18 ;  /* 0x0000000408087291 */ /* 0x001fe4000f8ec03f */
[----:B------:R-:W-:-:S04]  /*0200*/  UIADD3 UR4, -UR5, 0x100000, URZ ;  /* 0x0010000005047890 */ /* 0x000fc8000fffe13f */
[----:B------:R-:W-:Y:S02]  /*0210*/  USHF.L.U32 UR5, UR4, 0xb, URZ ;  /* 0x0000000b04057899 */ /* 0x000fe4000800063f */
[----:B------:R-:W-:Y:S01]  /*0220*/  USHF.L.U32 UR4, UR4, 0x1, URZ ;  /* 0x0000000104047899 */ /* 0x000fe2000800063f */
[----:B------:R-:W0:Y:S11]  /*0230*/  FENCE.VIEW.ASYNC.S ;  /* 0x00000000000073c6 */ /* 0x000e360000000000 */
[----:B0-----:R0:W1:Y:S01]  /*0240*/  SYNCS.EXCH.64 URZ, [UR8], UR4 ;  /* 0x00000004083f75b2 */ /* 0x0010620008000100 */
[----:B------:R0:W2:Y:S01]  /*0250*/  SYNCS.EXCH.64 URZ, [UR8+0x38], UR6 ;  /* 0x00003806083f75b2 */ /* 0x0000a20008000100 */
[----:B------:R0:W3:Y:S01]  /*0260*/  SYNCS.EXCH.64 URZ, [UR8+0x8], UR4 ;  /* 0x00000804083f75b2 */ /* 0x0000e20008000100 */
[----:B------:R0:W4:Y:S01]  /*0270*/  SYNCS.EXCH.64 URZ, [UR8+0x40], UR6 ;  /* 0x00004006083f75b2 */ /* 0x0001220008000100 */
[----:B------:R0:W0:Y:S01]  /*0280*/  SYNCS.EXCH.64 URZ, [UR8+0x10], UR4 ;  /* 0x00001004083f75b2 */ /* 0x0000220008000100 */
        /* <DEDUP_REMOVED lines=9> */
[----:B------:R-:W-:Y:S01]  /*0320*/  NOP ;  /* 0x0000000000007918 */ /* 0x000fe20000000000 */
.L_x_2:
[----:B------:R-:W5:Y:S01]  /*0330*/  SHFL.IDX PT, R6, R0, RZ, 0x1f ;  /* 0x00001fff00067589 */ /* 0x000f6200000e0000 */
[----:B------:R-:W-:Y:S01]  /*0340*/  ELECT P0, URZ, PT ;  /* 0x00000000003f782f */ /* 0x000fe20003800000 */
[----:B------:R-:W-:Y:S01]  /*0350*/  NOP ;  /* 0x0000000000007918 */ /* 0x000fe20000000000 */
[----:B------:R-:W-:Y:S01]  /*0360*/  ELECT P1, URZ, PT ;  /* 0x00000000003f782f */ /* 0x000fe20003820000 */
[----:B------:R-:W1:Y:S01]  /*0370*/  SHFL.IDX PT, R3, R0, RZ, 0x1f ;  /* 0x00001fff00037589 */ /* 0x000e6200000e0000 */
[----:B0-----:R-:W-:Y:S01]  /*0380*/  UMOV UR4, 0x20 ;  /* 0x0000002000047882 */ /* 0x001fe20000000000 */
[----:B------:R-:W-:Y:S01]  /*0390*/  UMOV UR11, 0x80 ;  /* 0x00000080000b7882 */ /* 0x000fe20000000000 */
[----:B------:R-:W-:Y:S01]  /*03a0*/  NOP ;  /* 0x0000000000007918 */ /* 0x000fe20000000000 */
[C---:B------:R-:W-:Y:S01]  /*03b0*/  VIADD R33, R8.reuse, 0xffffffff ;  /* 0xffffffff08217836 */ /* 0x040fe20000000000 */
[----:B------:R-:W0:Y:S01]  /*03c0*/  SHFL.IDX PT, R5, R5, RZ, 0x1f ;  /* 0x00001fff05057589 */ /* 0x000e2200000e0000 */
[----:B------:R-:W-:Y:S01]  /*03d0*/  ULDC.64 UR36, c[0x0][0x208] ;  /* 0x0000820000247ab9 */ /* 0x000fe20000000a00 */
[----:B------:R-:W-:-:S02]  /*03e0*/  ISETP.NE.AND P2, PT, R8, RZ, PT ;  /* 0x000000ff0800720c */ /* 0x000fc40003f45270 */
[----:B------:R-:W-:Y:S02]  /*03f0*/  ISETP.GE.U32.AND P3, PT, R33, 0x2, PT ;  /* 0x000000022100780c */ /* 0x000fe40003f66070 */
[----:B-----5:R-:W-:Y:S02]  /*0400*/  ISETP.NE.OR P0, PT, R6, RZ, !P0 ;  /* 0x000000ff0600720c */ /* 0x020fe40004705670 */
[----:B-1----:R-:W-:Y:S02]  /*0410*/  ISETP.NE.OR P1, PT, R3, RZ, !P1 ;  /* 0x000000ff0300720c */ /* 0x002fe40004f25670 */
[----:B------:R-:W-:-:S04]  /*0420*/  SHF.R.S32.HI R3, RZ, 0x1f, R2 ;  /* 0x0000001fff037819 */ /* 0x000fc80000011402 */
[----:B------:R-:W-:-:S05]  /*0430*/  LEA.HI R3, R3, R2, RZ, 0x2 ;  /* 0x0000000203037211 */ /* 0x000fca00078f10ff */
[----:B------:R-:W-:Y:S01]  /*0440*/  VOTEU.ALL UP0, P0 ;  /* 0x00000000003f7886 */ /* 0x000fe20000000000 */
[----:B------:R-:W-:Y:S01]  /*0450*/  LOP3.LUT R3, R3, 0xfffffffc, RZ, 0xc0, !PT ;  /* 0xfffffffc03037812 */ /* 0x000fe200078ec0ff */
[----:B------:R-:W-:-:S03]  /*0460*/  VOTEU.ALL UP1, P1 ;  /* 0x00000000003f7886 */ /* 0x000fc60000820000 */
[----:B------:R-:W1:Y:S01]  /*0470*/  @!UP0 S2UR UR7, SR_CgaCtaId ;  /* 0x00000000000789c3 */ /* 0x000e620000008800 */
[----:B------:R-:W-:Y:S01]  /*0480*/  @!UP0 UMOV UR6, 0x400 ;  /* 0x0000040000068882 */ /* 0x000fe20000000000 */
[----:B------:R-:W-:-:S04]  /*0490*/  @!UP0 UIADD3 UR4, -UR4, 0x100000, URZ ;  /* 0x0010000004048890 */ /* 0x000fc8000fffe13f */
[----:B------:R-:W-:Y:S02]  /*04a0*/  @!UP0 USHF.L.U32 UR5, UR4, 0xb, URZ ;  /* 0x0000000b04058899 */ /* 0x000fe4000800063f */
[----:B------:R-:W-:Y:S01]  /*04b0*/  @!UP0 USHF.L.U32 UR4, UR4, 0x1, URZ ;  /* 0x0000000104048899 */ /* 0x000fe2000800063f */
[----:B------:R-:W-:Y:S01]  /*04c0*/  IMAD.IADD R0, R2, 0x1, -R3 ;  /* 0x0000000102007824 */ /* 0x000fe200078e0a03 */
[----:B------:R-:W-:Y:S01]  /*04d0*/  @!UP1 UMOV UR9, 0x400 ;  /* 0x0000040000099882 */ /* 0x000fe20000000000 */
[----:B------:R-:W-:Y:S01]  /*04e0*/  VOTEU.ALL UP2, P1 ;  /* 0x00000000003f7886 */ /* 0x000fe20000840000 */
[----:B------:R-:W-:Y:S01]  /*04f0*/  VOTEU.ALL UP3, P1 ;  /* 0x00000000003f7886 */ /* 0x000fe20000860000 */
[----:B------:R-:W-:Y:S01]  /*0500*/  VOTEU.ALL UP4, P1 ;  /* 0x00000000003f7886 */ /* 0x000fe20000880000 */
[----:B------:R-:W5:Y:S01]  /*0510*/  @!UP1 S2UR UR10, SR_CgaCtaId ;  /* 0x00000000000a99c3 */ /* 0x000f620000008800 */
[----:B------:R-:W-:Y:S01]  /*0520*/  VOTEU.ALL UP5, P1 ;  /* 0x00000000003f7886 */ /* 0x000fe200008a0000 */
[----:B------:R-:W-:-:S04]  /*0530*/  SHF.R.S32.HI R3, RZ, 0x1f, R4 ;  /* 0x0000001fff037819 */ /* 0x000fc80000011404 */
[----:B------:R-:W-:-:S04]  /*0540*/  LEA.HI R3, R3, R4, RZ, 0x7 ;  /* 0x0000000403037211 */ /* 0x000fc800078f38ff */
[----:B------:R-:W-:-:S05]  /*0550*/  LOP3.LUT R3, R3, 0xffffff80, RZ, 0xc0, !PT ;  /* 0xffffff8003037812 */ /* 0x000fca00078ec0ff */
[----:B------:R-:W-:Y:S01]  /*0560*/  IMAD.IADD R3, R4, 0x1, -R3 ;  /* 0x0000000104037824 */ /* 0x000fe200078e0a03 */
[----:B-1----:R-:W-:Y:S02]  /*0570*/  @!UP0 ULEA UR8, UR7, UR6, 0x18 ;  /* 0x0000000607088291 */ /* 0x002fe4000f8ec03f */
[----:B------:R-:W-:-:S04]  /*0580*/  @!UP1 UIADD3 UR6, -UR11, 0x100000, URZ ;  /* 0x001000000b069890 */ /* 0x000fc8000fffe13f */
[----:B------:R-:W-:Y:S02]  /*0590*/  @!UP1 USHF.L.U32 UR7, UR6, 0xb, URZ ;  /* 0x0000000b06079899 */ /* 0x000fe4000800063f */
[----:B------:R-:W-:Y:S01]  /*05a0*/  @!UP1 USHF.L.U32 UR6, UR6, 0x1, URZ ;  /* 0x0000000106069899 */ /* 0x000fe2000800063f */
[----:B------:R-:W-:Y:S01]  /*05b0*/  VOTEU.ALL UP0, P0 ;  /* 0x00000000003f7886 */ /* 0x000fe20000000000 */
[----:B-----5:R-:W-:Y:S01]  /*05c0*/  @!UP1 ULEA UR9, UR10, UR9, 0x18 ;  /* 0x000000090a099291 */ /* 0x020fe2000f8ec03f */
[----:B------:R-:W-:Y:S02]  /*05d0*/  VOTEU.ALL UP1, P0 ;  /* 0x00000000003f7886 */ /* 0x000fe40000020000 */
[----:B------:R-:W-:Y:S01]  /*05e0*/  ULDC.64 UR10, c[0x0][0x598] ;  /* 0x00016600000a7ab9 */ /* 0x000fe20000000a00 */
[----:B------:R-:W-:Y:S01]  /*05f0*/  ISETP.NE.AND P0, PT, R0, 0x3, PT ;  /* 0x000000030000780c */ /* 0x000fe20003f05270 */
[----:B------:R-:W1:Y:S02]  /*0600*/  FENCE.VIEW.ASYNC.S ;  /* 0x00000000000073c6 */ /* 0x000e640000000000 */
[----:B-1----:R1:W2:Y:S01]  /*0610*/  @!UP0 SYNCS.EXCH.64 URZ, [UR8+0xa0], UR4 ;  /* 0x0000a004083f85b2 */ /* 0x0022a20008000100 */
[----:B------:R-:W-:-:S02]  /*0620*/  ISETP.NE.U32.AND P1, PT, RZ, UR10, PT ;  /* 0x0000000aff007c0c */ /* 0x000fc4000bf25070 */
[----:B------:R-:W-:Y:S02]  /*0630*/  ISETP.EQ.OR P0, PT, R0, RZ, !P0 ;  /* 0x000000ff0000720c */ /* 0x000fe40004702670 */
[----:B------:R-:W-:Y:S02]  /*0640*/  ISETP.NE.AND.EX P1, PT, RZ, UR11, PT, P1 ;  /* 0x0000000bff007c0c */ /* 0x000fe4000bf25310 */
[----:B------:R-:W-:-:S04]  /*0650*/  ISETP.EQ.AND P0, PT, R8, RZ, P0 ;  /* 0x000000ff0800720c */ /* 0x000fc80000702270 */
[----:B------:R-:W-:-:S04]  /*0660*/  SEL R16, RZ, 0x1, !P0 ;  /* 0x00000001ff107807 */ /* 0x000fc80004000000 */
[----:B------:R-:W-:Y:S01]  /*0670*/  SEL R16, R16, 0x2, P3 ;  /* 0x0000000210107807 */ /* 0x000fe20001800000 */
[----:B------:R1:W2:Y:S01]  /*0680*/  @!UP1 SYNCS.EXCH.64 URZ, [UR8+0xa8], UR4 ;  /* 0x0000a804083f95b2 */ /* 0x0002a20008000100 */
[----:B------:R-:W-:Y:S01]  /*0690*/  NOP ;  /* 0x0000000000007918 */ /* 0x000fe20000000000 */
[----:B------:R1:W2:Y:S01]  /*06a0*/  @!UP2 SYNCS.EXCH.64 URZ, [UR9+0x80], UR6 ;  /* 0x00008006093fa5b2 */ /* 0x0002a20008000100 */
[----:B------:R1:W2:Y:S01]  /*06b0*/  @!UP3 SYNCS.EXCH.64 URZ, [UR9+0x88], UR6 ;  /* 0x00008806093fb5b2 */ /* 0x0002a20008000100 */
[----:B------:R1:W2:Y:S01]  /*06c0*/  @!UP4 SYNCS.EXCH.64 URZ, [UR9+0x90], UR6 ;  /* 0x00009006093fc5b2 */ /* 0x0002a20008000100 */
[----:B------:R1:W2:Y:S01]  /*06d0*/  @!UP5 SYNCS.EXCH.64 URZ, [UR9+0x98], UR6 ;  /* 0x00009806093fd5b2 */ /* 0x0002a20008000100 */
[----:B------:R-:W-:Y:S01]  /*06e0*/  NOP ;  /* 0x0000000000007918 */ /* 0x000fe20000000000 */
[----:B--234-:R-:W-:Y:S06]  /*06f0*/  BAR.SYNC.DEFER_BLOCKING 0x0 ;  /* 0x0000000000007b1d */ /* 0x01cfec0000010000 */
[----:B01----:R-:W-:Y:S05]  /*0700*/  @!P1 BRA `(.L_x_3) ;  /* 0x00000000001c9947 */ /* 0x003fea0003800000 */
[----:B------:R-:W0:Y:S02]  /*0710*/  LDC.64 R6, c[0x0][0x598] ;  /* 0x00016600ff067b82 */ /* 0x000e240000000a00 */
[----:B0-----:R-:W2:Y:S02]  /*0720*/  LDG.E.64 R6, desc[UR36][R6.64] ;  /* 0x0000002406067981 */ /* 0x001ea4000c1e1b00 */
[----:B--2---:R-:W-:-:S04]  /*0730*/  ISETP.NE.U32.AND P0, PT, R6, RZ, PT ;  /* 0x000000ff0600720c */ /* 0x004fc80003f05070 */
[----:B------:R-:W-:-:S13]  /*0740*/  ISETP.NE.AND.EX P0, PT, R7, RZ, PT, P0 ;  /* 0x000000ff0700720c */ /* 0x000fda0003f05300 */
[----:B------:R-:W-:Y:S05]  /*0750*/  @!P0 BRA `(.L_x_3) ;  /* 0x0000000000088947 */ /* 0x000fea0003800000 */
[----:B------:R1:W5:Y:S01]  /*0760*/  LD.E R153, desc[UR36][R6.64] ;  /* 0x0000002406997980 */ /* 0x000362000c101900 */
[----:B------:R-:W-:Y:S05]  /*0770*/  BRA `(.L_x_4) ;  /* 0x0000000000247947 */ /* 0x000fea0003800000 */
.L_x_3:
[----:B------:R-:W-:Y:S02]  /*0780*/  ULDC.64 UR4, c[0x0][0x588] ;  /* 0x0001620000047ab9 */ /* 0x000fe40000000a00 */
[----:B------:R-:W-:-:S04]  /*0790*/  ISETP.NE.U32.AND P0, PT, RZ, UR4, PT ;  /* 0x00000004ff007c0c */ /* 0x000fc8000bf05070 */
[----:B------:R-:W-:-:S13]  /*07a0*/  ISETP.NE.AND.EX P0, PT, RZ, UR5, PT, P0 ;  /* 0x00000005ff007c0c */ /* 0x000fda000bf05300 */
[----:B------:R-:W-:Y:S05]  /*07b0*/  @!P0 BRA `(.L_x_5) ;  /* 0x00000000000c8947 */ /* 0x000fea0003800000 */
[----:B------:R-:W0:Y:S02]  /*07c0*/  LDC.64 R6, c[0x0][0x588] ;  /* 0x00016200ff067b82 */ /* 0x000e240000000a00 */
[----:B0-----:R0:W5:Y:S01]  /*07d0*/  LDG.E R153, desc[UR36][R6.64] ;  /* 0x0000002406997981 */ /* 0x001162000c1e1900 */
[----:B------:R-:W-:Y:S05]  /*07e0*/  BRA `(.L_x_4) ;  /* 0x0000000000087947 */ /* 0x000fea0003800000 */
.L_x_5:
[----:B------:R-:W-:Y:S02]  /*07f0*/  ULDC UR4, c[0x0][0x580] ;  /* 0x0001600000047ab9 */ /* 0x000fe40000000800 */
[----:B------:R-:W-:-:S07]  /*0800*/  IMAD.U32 R153, RZ, RZ, UR4 ;  /* 0x00000004ff997e24 */ /* 0x000fce000f8e00ff */
.L_x_4:
[----:B------:R-:W-:Y:S02]  /*0810*/  ULDC.64 UR4, c[0x0][0x5a0] ;  /* 0x0001680000047ab9 */ /* 0x000fe40000000a00 */
[----:B------:R-:W-:-:S04]  /*0820*/  ISETP.NE.U32.AND P0, PT, RZ, UR4, PT ;  /* 0x00000004ff007c0c */ /* 0x000fc8000bf05070 */
[----:B------:R-:W-:-:S13]  /*0830*/  ISETP.NE.AND.EX P0, PT, RZ, UR5, PT, P0 ;  /* 0x00000005ff007c0c */ /* 0x000fda000bf05300 */
[----:B------:R-:W-:Y:S05]  /*0840*/  @!P0 BRA `(.L_x_6) ;  /* 0x00000000001c8947 */ /* 0x000fea0003800000 */
[----:B01----:R-:W0:Y:S02]  /*0850*/  LDC.64 R6, c[0x0][0x5a0] ;  /* 0x00016800ff067b82 */ /* 0x003e240000000a00 */
[----:B0-----:R-:W2:Y:S02]  /*0860*/  LDG.E.64 R6, desc[UR36][R6.64] ;  /* 0x0000002406067981 */ /* 0x001ea4000c1e1b00 */
[----:B--2---:R-:W-:-:S04]  /*0870*/  ISETP.NE.U32.AND P0, PT, R6, RZ, PT ;  /* 0x000000ff0600720c */ /* 0x004fc80003f05070 */
[----:B------:R-:W-:-:S13]  /*0880*/  ISETP.NE.AND.EX P0, PT, R7, RZ, PT, P0 ;  /* 0x000000ff0700720c */ /* 0x000fda0003f05300 */
[----:B------:R-:W-:Y:S05]  /*0890*/  @!P0 BRA `(.L_x_6) ;  /* 0x0000000000088947 */ /* 0x000fea0003800000 */
[----:B------:R3:W5:Y:S01]  /*08a0*/  LD.E R152, desc[UR36][R6.64] ;  /* 0x0000002406987980 */ /* 0x000762000c101900 */
[----:B------:R-:W-:Y:S05]  /*08b0*/  BRA `(.L_x_7) ;  /* 0x0000000000247947 */ /* 0x000fea0003800000 */
.L_x_6:
[----:B------:R-:W-:Y:S02]  /*08c0*/  ULDC.64 UR4, c[0x0][0x590] ;  /* 0x0001640000047ab9 */ /* 0x000fe40000000a00 */
[----:B------:R-:W-:-:S04]  /*08d0*/  ISETP.NE.U32.AND P0, PT, RZ, UR4, PT ;  /* 0x00000004ff007c0c */ /* 0x000fc8000bf05070 */
[----:B------:R-:W-:-:S13]  /*08e0*/  ISETP.NE.AND.EX P0, PT, RZ, UR5, PT, P0 ;  /* 0x00000005ff007c0c */ /* 0x000fda000bf05300 */
[----:B------:R-:W-:Y:S05]  /*08f0*/  @!P0 BRA `(.L_x_8) ;  /* 0x00000000000c8947 */ /* 0x000fea0003800000 */
[----:B01----:R-:W0:Y:S02]  /*0900*/  LDC.64 R6, c[0x0][0x590] ;  /* 0x00016400ff067b82 */ /* 0x003e240000000a00 */
[----:B0-----:R2:W5:Y:S01]  /*0910*/  LDG.E R152, desc[UR36][R6.64] ;  /* 0x0000002406987981 */ /* 0x001562000c1e1900 */
[----:B------:R-:W-:Y:S05]  /*0920*/  BRA `(.L_x_7) ;  /* 0x0000000000087947 */ /* 0x000fea0003800000 */
.L_x_8:
[----:B------:R-:W-:Y:S02]  /*0930*/  ULDC UR4, c[0x0][0x584] ;  /* 0x0001610000047ab9 */ /* 0x000fe40000000800 */
[----:B------:R-:W-:-:S07]  /*0940*/  IMAD.U32 R152, RZ, RZ, UR4 ;  /* 0x00000004ff987e24 */ /* 0x000fce000f8e00ff */
.L_x_7:
[----:B------:R-:W4:Y:S01]  /*0950*/  LDC R2, c[0x0][0x65c] ;  /* 0x00019700ff027b82 */ /* 0x000f220000000800 */
[----:B------:R-:W4:Y:S01]  /*0960*/  S2R R14, SR_CTAID.Y ;  /* 0x00000000000e7919 */ /* 0x000f220000002600 */
[----:B------:R-:W-:Y:S01]  /*0970*/  ULDC UR6, c[0x0][0x28c] ;  /* 0x0000a30000067ab9 */ /* 0x000fe20000000800 */
[----:B------:R-:W-:Y:S01]  /*0980*/  ISETP.NE.AND P0, PT, R8, 0x2, PT ;  /* 0x000000020800780c */ /* 0x000fe20003f05270 */
[----:B------:R-:W-:Y:S01]  /*0990*/  UIADD3 UR6, UR6, 0x7f, URZ ;  /* 0x0000007f06067890 */ /* 0x000fe2000fffe03f */
[----:B0123--:R-:W0:Y:S01]  /*09a0*/  S2R R6, SR_CTAID.X ;  /* 0x0000000000067919 */ /* 0x00fe220000002500 */
[----:B------:R-:W-:Y:S01]  /*09b0*/  IMAD.MOV.U32 R7, RZ, RZ, RZ ;  /* 0x000000ffff077224 */ /* 0x000fe200078e00ff */
[----:B------:R-:W-:Y:S01]  /*09c0*/  UMOV UR38, URZ ;  /* 0x0000003f00267c82 */ /* 0x000fe20008000000 */
[----:B------:R-:W-:Y:S01]  /*09d0*/  USHF.R.S32.HI UR7, URZ, 0x1f, UR6 ;  /* 0x0000001f3f077899 */ /* 0x000fe20008011406 */
[----:B------:R-:W-:Y:S01]  /*09e0*/  UMOV UR39, URZ ;  /* 0x0000003f00277c82 */ /* 0x000fe20008000000 */
[----:B------:R-:W-:-:S02]  /*09f0*/  ULDC.64 UR8, c[0x0][0x650] ;  /* 0x0001940000087ab9 */ /* 0x000fc40000000a00 */
[----:B------:R-:W-:-:S04]  /*0a00*/  ULEA.HI UR7, UR7, UR6, URZ, 0x7 ;  /* 0x0000000607077291 */ /* 0x000fc8000f8f383f */
[----:B------:R-:W-:Y:S01]  /*0a10*/  USHF.R.S32.HI UR40, URZ, 0x7, UR7 ;  /* 0x000000073f287899 */ /* 0x000fe20008011407 */
[----:B----4-:R-:W-:-:S13]  /*0a20*/  ISETP.NE.AND P1, PT, R2, 0x1, PT ;  /* 0x000000010200780c */ /* 0x010fda0003f25270 */
[----:B------:R-:W0:Y:S01]  /*0a30*/  @P1 LDC R19, c[0x0][0x10] ;  /* 0x00000400ff131b82 */ /* 0x000e220000000800 */
[----:B------:R-:W-:Y:S02]  /*0a40*/  @P1 IMAD.MOV.U32 R8, RZ, RZ, R14 ;  /* 0x000000ffff081224 */ /* 0x000fe400078e000e */
[----:B------:R-:W-:Y:S02]  /*0a50*/  @P1 IMAD.MOV.U32 R9, RZ, RZ, RZ ;  /* 0x000000ffff091224 */ /* 0x000fe400078e00ff */
[----:B------:R-:W-:-:S03]  /*0a60*/  @P1 IMAD.MOV.U32 R17, RZ, RZ, RZ ;  /* 0x000000ffff111224 */ /* 0x000fc600078e00ff */
[----:B------:R-:W1:Y:S01]  /*0a70*/  @!P1 LDC R11, c[0x0][0xc] ;  /* 0x00000300ff0b9b82 */ /* 0x000e620000000800 */
[----:B------:R-:W-:Y:S01]  /*0a80*/  ULDC UR4, c[0x0][0xc] ;  /* 0x0000030000047ab9 */ /* 0x000fe20000000800 */
[----:B------:R-:W-:Y:S02]  /*0a90*/  ULDC UR5, c[0x0][0x10] ;  /* 0x0000040000057ab9 */ /* 0x000fe40000000800 */
[----:B------:R-:W-:-:S04]  /*0aa0*/  UIMAD.WIDE.U32 UR4, UR4, UR5, URZ ;  /* 0x00000005040472a5 */ /* 0x000fc8000f8e003f */
[----:B------:R-:W2:Y:S01]  /*0ab0*/  LDC R2, c[0x0][0x14] ;  /* 0x00000500ff027b82 */ /* 0x000ea20000000800 */
[----:B0-----:R-:W-:-:S04]  /*0ac0*/  @P1 IMAD.WIDE.U32 R18, R6, R19, R8 ;  /* 0x0000001306121225 */ /* 0x001fc800078e0008 */
[----:B------:R-:W-:Y:S02]  /*0ad0*/  @P1 IMAD.IADD R17, R19, 0x1, R17 ;  /* 0x0000000113111824 */ /* 0x000fe400078e0211 */
[----:B-1----:R-:W-:-:S04]  /*0ae0*/  @!P1 IMAD.WIDE.U32 R8, R11, R14, R6 ;  /* 0x0000000e0b089225 */ /* 0x002fc800078e0006 */
[----:B------:R-:W-:Y:S02]  /*0af0*/  @!P1 IMAD.MOV.U32 R18, RZ, RZ, R8 ;  /* 0x000000ffff129224 */ /* 0x000fe400078e0008 */
[----:B------:R-:W-:Y:S02]  /*0b00*/  @!P1 IMAD.MOV.U32 R17, RZ, RZ, R9 ;  /* 0x000000ffff119224 */ /* 0x000fe400078e0009 */
[----:B--2---:R-:W-:-:S04]  /*0b10*/  IMAD.WIDE.U32 R12, R2, UR4, RZ ;  /* 0x00000004020c7c25 */ /* 0x004fc8000f8e00ff */
[----:B------:R-:W-:Y:S01]  /*0b20*/  IMAD R23, R2, UR5, RZ ;  /* 0x0000000502177c24 */ /* 0x000fe2000f8e02ff */
[----:B------:R0:W-:Y:S03]  /*0b30*/  STL.64 [R1], R12 ;  /* 0x0000000c01007387 */ /* 0x0001e60000100a00 */
[----:B------:R-:W-:Y:S01]  /*0b40*/  IMAD.IADD R23, R13, 0x1, R23 ;  /* 0x000000010d177824 */ /* 0x000fe200078e0217 */
[----:B------:R-:W-:Y:S06]  /*0b50*/  @P0 BRA `(.L_x_9) ;  /* 0x0000000000280947 */ /* 0x000fec0003800000 */
[----:B------:R-:W-:Y:S01]  /*0b60*/  UIMAD.WIDE.U32 UR4, UR40, 0x24924925, URZ ;  /* 0x24924925280478a5 */ /* 0x000fe2000f8e003f */
[----:B------:R-:W-:Y:S01]  /*0b70*/  IADD3 R18, P0, R18, R12, RZ ;  /* 0x0000000c12127210 */ /* 0x000fe20007f1e0ff */
[----:B------:R-:W-:Y:S02]  /*0b80*/  UISETP.GE.U32.AND UP0, UPT, UR40, 0x7, UPT ;  /* 0x000000072800788c */ /* 0x000fe4000bf06070 */
[----:B------:R-:W-:Y:S02]  /*0b90*/  UIADD3 UR4, -UR5, UR40, URZ ;  /* 0x0000002805047290 */ /* 0x000fe4000fffe13f */
[----:B------:R-:W-:Y:S01]  /*0ba0*/  IMAD.X R17, R23, 0x1, R17, P0 ;  /* 0x0000000117117824 */ /* 0x000fe200000e0611 */
[----:B------:R-:W-:Y:S01]  /*0bb0*/  UMOV UR39, URZ ;  /* 0x0000003f00277c82 */ /* 0x000fe20008000000 */
[----:B------:R-:W-:-:S04]  /*0bc0*/  ULEA.HI UR4, UR4, UR5, URZ, 0x1f ;  /* 0x0000000504047291 */ /* 0x000fc8000f8ff83f */
[----:B------:R-:W-:-:S04]  /*0bd0*/  USHF.R.U32.HI UR4, URZ, 0x2, UR4 ;  /* 0x000000023f047899 */ /* 0x000fc80008011604 */
[----:B------:R-:W-:Y:S02]  /*0be0*/  @UP0 ULOP3.LUT UR39, UR4, 0x1, URZ, 0xc0, !UPT ;  /* 0x0000000104270892 */ /* 0x000fe4000f8ec03f */
[----:B------:R-:W-:-:S12]  /*0bf0*/  UIMAD UR38, UR4, -0x7, UR40 ;  /* 0xfffffff9042678a4 */ /* 0x000fd8000f8e0228 */
.L_x_9:
[----:B------:R-:W-:Y:S01]  /*0c00*/  ISETP.GE.U32.AND P0, PT, R18, UR8, PT ;  /* 0x0000000812007c0c */ /* 0x000fe2000bf06070 */
[----:B------:R-:W-:Y:S01]  /*0c10*/  IMAD.MOV.U32 R19, RZ, RZ, -0x1 ;  /* 0xffffffffff137424 */ /* 0x000fe200078e00ff */
[----:B------:R-:W-:Y:S01]  /*0c20*/  PRMT R8, RZ, 0x7610, R8 ;  /* 0x00007610ff087816 */ /* 0x000fe20000000008 */
[----:B------:R-:W-:Y:S01]  /*0c30*/  IMAD.MOV.U32 R22, RZ, RZ, -0x1 ;  /* 0xffffffffff167424 */ /* 0x000fe200078e00ff */
[----:B------:R-:W-:Y:S01]  /*0c40*/  ISETP.GE.U32.AND.EX P0, PT, R17, UR9, PT, P0 ;  /* 0x0000000911007c0c */ /* 0x000fe2000bf06100 */
[----:B------:R-:W-:-:S12]  /*0c50*/  IMAD.MOV.U32 R2, RZ, RZ, -0x1 ;  /* 0xffffffffff027424 */ /* 0x000fd800078e00ff */
[----:B------:R-:W-:Y:S05]  /*0c60*/  @P0 BRA `(.L_x_10) ;  /* 0x00000004005c0947 */ /* 0x000fea0003800000 */
[----:B------:R-:W1:Y:S01]  /*0c70*/  LDC.64 R20, c[0x0][0x628] ;  /* 0x00018a00ff147b82 */ /* 0x000e620000000a00 */
[----:B------:R-:W-:Y:S02]  /*0c80*/  IMAD.MOV.U32 R8, RZ, RZ, R18 ;  /* 0x000000ffff087224 */ /* 0x000fe400078e0012 */
[----:B------:R-:W-:-:S05]  /*0c90*/  IMAD.MOV.U32 R9, RZ, RZ, R17 ;  /* 0x000000ffff097224 */ /* 0x000fca00078e0011 */
[----:B------:R-:W2:Y:S08]  /*0ca0*/  LDC R2, c[0x0][0x630] ;  /* 0x00018c00ff027b82 */ /* 0x000eb00000000800 */
[----:B------:R-:W3:Y:S01]  /*0cb0*/  LDC.64 R24, c[0x0][0x620] ;  /* 0x00018800ff187b82 */ /* 0x000ee20000000a00 */
[----:B-1----:R-:W-:-:S04]  /*0cc0*/  ISETP.NE.U32.AND P0, PT, R20, RZ, PT ;  /* 0x000000ff1400720c */ /* 0x002fc80003f05070 */
[----:B------:R-:W-:-:S13]  /*0cd0*/  ISETP.NE.AND.EX P0, PT, R21, RZ, PT, P0 ;  /* 0x000000ff1500720c */ /* 0x000fda0003f05300 */
[----:B--23--:R-:W-:Y:S05]  /*0ce0*/  @!P0 BRA `(.L_x_11) ;  /* 0x0000000000288947 */ /* 0x00cfea0003800000 */
[----:B0-----:R-:W0:Y:S02]  /*0cf0*/  LDC R13, c[0x0][0x634] ;  /* 0x00018d00ff0d7b82 */ /* 0x001e240000000800 */
[----:B0-----:R-:W-:-:S05]  /*0d00*/  IADD3 R13, P0, R18, R13, RZ ;  /* 0x0000000d120d7210 */ /* 0x001fca0007f1e0ff */
[----:B------:R-:W-:-:S04]  /*0d10*/  IMAD.X R15, RZ, RZ, R17, P0 ;  /* 0x000000ffff0f7224 */ /* 0x000fc800000e0611 */
[----:B------:R-:W-:-:S04]  /*0d20*/  IMAD.WIDE.U32 R8, R15, R20, RZ ;  /* 0x000000140f087225 */ /* 0x000fc800078e00ff */
[----:B------:R-:W-:-:S04]  /*0d30*/  IMAD.WIDE.U32 R10, P0, R13, R21, R8 ;  /* 0x000000150d0a7225 */ /* 0x000fc80007800008 */
[----:B------:R-:W-:-:S04]  /*0d40*/  IMAD.WIDE.U32 R8, R13, R20, RZ ;  /* 0x000000140d087225 */ /* 0x000fc800078e00ff */
[----:B------:R-:W-:Y:S01]  /*0d50*/  IMAD.X R13, RZ, RZ, RZ, P0 ;  /* 0x000000ffff0d7224 */ /* 0x000fe200000e06ff */
[----:B------:R-:W-:Y:S01]  /*0d60*/  IADD3 RZ, P0, R9, R10, RZ ;  /* 0x0000000a09ff7210 */ /* 0x000fe20007f1e0ff */
[----:B------:R-:W-:-:S04]  /*0d70*/  IMAD.MOV.U32 R12, RZ, RZ, R11 ;  /* 0x000000ffff0c7224 */ /* 0x000fc800078e000b */
[----:B------:R-:W-:-:S08]  /*0d80*/  IMAD.WIDE.U32.X R8, R15, R21, R12, P0 ;  /* 0x000000150f087225 */ /* 0x000fd000000e040c */
.L_x_11:
[-CC-:B------:R-:W-:Y:S01]  /*0d90*/  SHF.R.U64 R31, R8, R2.reuse, R9.reuse ;  /* 0x00000002081f7219 */ /* 0x180fe20000001209 */
[----:B0-----:R-:W0:Y:S01]  /*0da0*/  LDC R12, c[0x0][0x618] ;  /* 0x00018600ff0c7b82 */ /* 0x001e220000000800 */
[----:B------:R-:W-:Y:S01]  /*0db0*/  SHF.R.U32.HI R7, RZ, R2, R9 ;  /* 0x00000002ff077219 */ /* 0x000fe20000011609 */
[----:B------:R-:W-:Y:S01]  /*0dc0*/  ULDC UR4, c[0x0][0x150] ;  /* 0x0000540000047ab9 */ /* 0x000fe20000000800 */
[----:B------:R-:W-:Y:S01]  /*0dd0*/  IADD3 R11, P0, RZ, -R31, RZ ;  /* 0x8000001fff0b7210 */ /* 0x000fe20007f1e0ff */
[----:B------:R-:W-:Y:S01]  /*0de0*/  IMAD.MOV.U32 R19, RZ, RZ, R17 ;  /* 0x000000ffff137224 */ /* 0x000fe200078e0011 */
[----:B------:R-:W-:-:S03]  /*0df0*/  I2FP.F32.U32 R2, R6 ;  /* 0x0000000600027245 */ /* 0x000fc60000201000 */
[----:B------:R-:W1:Y:S01]  /*0e00*/  LDC.64 R26, c[0x0][0x640] ;  /* 0x00019000ff1a7b82 */ /* 0x000e620000000a00 */
[----:B------:R-:W-:Y:S02]  /*0e10*/  IMAD.X R13, RZ, RZ, ~R7, P0 ;  /* 0x000000ffff0d7224 */ /* 0x000fe400000e0e07 */
[----:B------:R-:W-:Y:S01]  /*0e20*/  FMUL R2, R2, UR4 ;  /* 0x0000000402027c20 */ /* 0x000fe20008400000 */
[----:B------:R-:W-:Y:S01]  /*0e30*/  IMAD.WIDE.U32 R8, R11, R24, R18 ;  /* 0x000000180b087225 */ /* 0x000fe200078e0012 */
[----:B------:R-:W-:-:S03]  /*0e40*/  ULDC UR4, c[0x0][0x154] ;  /* 0x0000550000047ab9 */ /* 0x000fc60000000800 */
[----:B------:R-:W-:Y:S01]  /*0e50*/  IMAD R10, R13, R24, RZ ;  /* 0x000000180d0a7224 */ /* 0x000fe200078e02ff */
[----:B------:R-:W2:Y:S01]  /*0e60*/  LDC R7, c[0x0][0x144] ;  /* 0x00005100ff077b82 */ /* 0x000ea20000000800 */
[----:B------:R-:W3:Y:S02]  /*0e70*/  F2I.U32.TRUNC.NTZ R2, R2 ;  /* 0x0000000200027305 */ /* 0x000ee4000020f000 */
[----:B------:R-:W-:-:S04]  /*0e80*/  IMAD R11, R11, R25, R10 ;  /* 0x000000190b0b7224 */ /* 0x000fc800078e020a */
[----:B------:R-:W-:Y:S01]  /*0e90*/  IMAD.IADD R9, R9, 0x1, R11 ;  /* 0x0000000109097824 */ /* 0x000fe200078e020b */
[----:B------:R-:W4:Y:S01]  /*0ea0*/  LDC R22, c[0x0][0x608] ;  /* 0x00018200ff167b82 */ /* 0x000f220000000800 */
[----:B------:R-:W-:-:S03]  /*0eb0*/  IMAD.MOV.U32 R11, RZ, RZ, -0x1 ;  /* 0xffffffffff0b7424 */ /* 0x000fc600078e00ff */
[--C-:B0-----:R-:W-:Y:S02]  /*0ec0*/  SHF.R.U64 R20, R8, R12, R9.reuse ;  /* 0x0000000c08147219 */ /* 0x101fe40000001209 */
[----:B------:R-:W-:Y:S02]  /*0ed0*/  I2FP.F32.U32 R8, R14 ;  /* 0x0000000e00087245 */ /* 0x000fe40000201000 */
[----:B------:R-:W0:Y:S01]  /*0ee0*/  LDC R24, c[0x0][0x658] ;  /* 0x00019600ff187b82 */ /* 0x000e220000000800 */
[----:B-1----:R-:W-:Y:S01]  /*0ef0*/  ISETP.NE.U32.AND P0, PT, R26, RZ, PT ;  /* 0x000000ff1a00720c */ /* 0x002fe20003f05070 */
[----:B---3--:R-:W-:Y:S02]  /*0f00*/  IMAD.MOV R10, RZ, RZ, -R2 ;  /* 0x000000ffff0a7224 */ /* 0x008fe400078e0a02 */
[----:B------:R-:W-:Y:S01]  /*0f10*/  FMUL R8, R8, UR4 ;  /* 0x0000000408087c20 */ /* 0x000fe20008400000 */
[----:B------:R-:W-:Y:S02]  /*0f20*/  SHF.R.U32.HI R9, RZ, R12, R9 ;  /* 0x0000000cff097219 */ /* 0x000fe40000011609 */
[----:B------:R-:W-:Y:S01]  /*0f30*/  ISETP.NE.AND.EX P0, PT, R27, RZ, PT, P0 ;  /* 0x000000ff1b00720c */ /* 0x000fe20003f05300 */
[----:B------:R1:W3:Y:S01]  /*0f40*/  F2I.U32.TRUNC.NTZ R15, R8 ;  /* 0x00000008000f7305 */ /* 0x0002e2000020f000 */
[----:B------:R-:W1:Y:S01]  /*0f50*/  LDC R19, c[0x0][0x148] ;  /* 0x00005200ff137b82 */ /* 0x000e620000000800 */
[----:B--2---:R-:W-:-:S07]  /*0f60*/  IMAD R2, R7, R10, R6 ;  /* 0x0000000a07027224 */ /* 0x004fce00078e0206 */
[----:B------:R-:W2:Y:S01]  /*0f70*/  LDC R25, c[0x0][0x600] ;  /* 0x00018000ff197b82 */ /* 0x000ea20000000800 */
[-CC-:B----4-:R-:W-:Y:S02]  /*0f80*/  SHF.R.U64 R32, R20, R22.reuse, R9.reuse ;  /* 0x0000001614207219 */ /* 0x190fe40000001209 */
[----:B------:R-:W-:Y:S01]  /*0f90*/  SHF.R.U32.HI R7, RZ, R22, R9 ;  /* 0x00000016ff077219 */ /* 0x000fe20000011609 */
[----:B------:R-:W-:-:S04]  /*0fa0*/  IMAD.MOV.U32 R9, RZ, RZ, 0x1 ;  /* 0x00000001ff097424 */ /* 0x000fc800078e00ff */
[----:B------:R-:W4:Y:S01]  /*0fb0*/  LDC R28, c[0x0][0x648] ;  /* 0x00019200ff1c7b82 */ /* 0x000f220000000800 */
[-C--:B0-----:R-:W-:Y:S02]  /*0fc0*/  SHF.L.U32 R6, R11, R24.reuse, RZ ;  /* 0x000000180b067219 */ /* 0x081fe400000006ff */
[--C-:B------:R-:W-:Y:S02]  /*0fd0*/  SHF.R.U64 R22, R32, R24, R7.reuse ;  /* 0x0000001820167219 */ /* 0x100fe40000001207 */
[----:B------:R-:W-:Y:S02]  /*0fe0*/  LOP3.LUT R13, RZ, R6, RZ, 0x33, !PT ;  /* 0x00000006ff0d7212 */ /* 0x000fe400078e33ff */
[-C--:B------:R-:W-:Y:S01]  /*0ff0*/  SHF.R.U32.HI R7, RZ, R24.reuse, R7 ;  /* 0x00000018ff077219 */ /* 0x080fe20000011607 */
[----:B------:R-:W0:Y:S01]  /*1000*/  LDC R29, c[0x0][0x638] ;  /* 0x00018e00ff1d7b82 */ /* 0x000e220000000800 */
[----:B------:R-:W-:Y:S01]  /*1010*/  SHF.L.U32 R12, R9, R24, RZ ;  /* 0x00000018090c7219 */ /* 0x000fe200000006ff */
[----:B------:R-:W-:-:S06]  /*1020*/  IMAD.MOV.U32 R6, RZ, RZ, R22 ;  /* 0x000000ffff067224 */ /* 0x000fcc00078e0016 */
[----:B------:R-:W0:Y:S01]  /*1030*/  LDC R30, c[0x0][0x610] ;  /* 0x00018400ff1e7b82 */ /* 0x000e220000000800 */
[----:B-1-3--:R-:W-:Y:S05]  /*1040*/  @!P0 BRA `(.L_x_12) ;  /* 0x0000000000288947 */ /* 0x00afea0003800000 */
[----:B------:R-:W1:Y:S02]  /*1050*/  LDC R11, c[0x0][0x64c] ;  /* 0x00019300ff0b7b82 */ /* 0x000e640000000800 */
[----:B-1----:R-:W-:-:S05]  /*1060*/  IADD3 R11, P0, R22, R11, RZ ;  /* 0x0000000b160b7210 */ /* 0x002fca0007f1e0ff */
        /* <DEDUP_REMOVED lines=8> */
.L_x_12:
[----:B----4-:R-:W-:Y:S01]  /*10f0*/  SHF.R.U64 R6, R6, R28, R7 ;  /* 0x0000001c06067219 */ /* 0x010fe20000001207 */
[----:B--2---:R-:W-:Y:S01]  /*1100*/  VIADD R7, R25, 0xffffffff ;  /* 0xffffffff19077836 */ /* 0x004fe20000000000 */
[----:B------:R-:W-:Y:S01]  /*1110*/  LOP3.LUT R13, R32, R13, RZ, 0xc0, !PT ;  /* 0x0000000d200d7212 */ /* 0x000fe200078ec0ff */
[----:B------:R-:W-:Y:S02]  /*1120*/  IMAD.MOV R15, RZ, RZ, -R15 ;  /* 0x000000ffff0f7224 */ /* 0x000fe400078e0a0f */
[----:B------:R-:W-:Y:S01]  /*1130*/  IMAD.MOV R8, RZ, RZ, -R6 ;  /* 0x000000ffff087224 */ /* 0x000fe200078e0a06 */
[----:B------:R-:W-:Y:S01]  /*1140*/  LOP3.LUT R7, R20, R7, RZ, 0xc0, !PT ;  /* 0x0000000714077212 */ /* 0x000fe200078ec0ff */
[----:B------:R-:W-:Y:S02]  /*1150*/  IMAD R13, R12, R6, R13 ;  /* 0x000000060c0d7224 */ /* 0x000fe400078e020d */
[----:B------:R-:W-:Y:S02]  /*1160*/  @P1 IMAD R2, R19, R15, R14 ;  /* 0x0000000f13021224 */ /* 0x000fe400078e020e */
[----:B0-----:R-:W-:-:S02]  /*1170*/  IMAD R6, R8, R29, R22 ;  /* 0x0000001d08067224 */ /* 0x001fc400078e0216 */
[----:B------:R-:W-:Y:S02]  /*1180*/  IMAD R2, R13, R30, R2 ;  /* 0x0000001e0d027224 */ /* 0x000fe400078e0202 */
[----:B------:R-:W-:Y:S02]  /*1190*/  IMAD R19, R6, R25, R7 ;  /* 0x0000001906137224 */ /* 0x000fe400078e0207 */
[----:B------:R-:W-:-:S03]  /*11a0*/  IMAD.MOV.U32 R8, RZ, RZ, 0x1 ;  /* 0x00000001ff087424 */ /* 0x000fc600078e00ff */
[----:B------:R-:W-:Y:S02]  /*11b0*/  SEL R22, R19, R2, !P1 ;  /* 0x0000000213167207 */ /* 0x000fe40004800000 */
[----:B------:R-:W-:Y:S01]  /*11c0*/  SEL R19, R2, R19, !P1 ;  /* 0x0000001302137207 */ /* 0x000fe20004800000 */
[----:B------:R-:W-:-:S07]  /*11d0*/  IMAD.MOV.U32 R2, RZ, RZ, R31 ;  /* 0x000000ffff027224 */ /* 0x000fce00078e001f */
.L_x_10:
[----:B------:R-:W-:Y:S05]  /*11e0*/  @!P2 BRA `(.L_x_13) ;  /* 0x000000780020a947 */ /* 0x000fea0003800000 */
[----:B------:R-:W-:-:S13]  /*11f0*/  ISETP.GT.U32.AND P0, PT, R33, 0x1, PT ;  /* 0x000000012100780c */ /* 0x000fda0003f04070 */
[----:B------:R-:W-:Y:S05]  /*1200*/  @P0 EXIT ;  /* 0x000000000000094d */ /* 0x000fea0003800000 */
.L_x_14:
[----:B------:R-:W-:-:S08]  /*1210*/  NOP ;  /* 0x0000000000007918 */ /* 0x000fd00000000000 */
[----:B------:R-:W1:Y:S02]  /*1220*/  USETMAXREG.TRY_ALLOC.CTAPOOL UP0, 0xe8 ;  /* 0x000000e8000079c8 */ /* 0x000e640008000600 */
[----:B-1----:R-:W-:-:S13]  /*1230*/  PLOP3.LUT P0, PT, PT, PT, UP0, 0x80, 0x0 ;  /* 0x000000000000781c */ /* 0x002fda0003f0f008 */
[----:B------:R-:W-:Y:S05]  /*1240*/  @!P0 BRA `(.L_x_14) ;  /* 0xfffffffc00f08947 */ /* 0x000fea000383ffff */
[----:B------:R-:W-:-:S13]  /*1250*/  LOP3.LUT P0, RZ, R8, 0xff, RZ, 0xc0, !PT ;  /* 0x000000ff08ff7812 */ /* 0x000fda000780c0ff */
[----:B------:R-:W-:Y:S05]  /*1260*/  @!P0 EXIT ;  /* 0x000000000000894d */ /* 0x000fea0003800000 */
[----:B------:R-:W1:Y:S01]  /*1270*/  S2UR UR4, SR_CgaCtaId ;  /* 0x00000000000479c3 */ /* 0x000e620000008800 */
[----:B------:R-:W-:Y:S01]  /*1280*/  VIADD R6, R5, 0xffffffff ;  /* 0xffffffff05067836 */ /* 0x000fe20000000000 */
[----:B------:R-:W-:Y:S01]  /*1290*/  SHF.R.S32.HI R0, RZ, 0x1f, R3 ;  /* 0x0000001fff007819 */ /* 0x000fe20000011403 */
[----:B------:R-:W-:Y:S01]  /*12a0*/  UMOV UR41, 0x400 ;  /* 0x0000040000297882 */ /* 0x000fe20000000000 */
[----:B------:R-:W-:Y:S02]  /*12b0*/  UISETP.LT.AND UP0, UPT, UR40, 0x1, UPT ;  /* 0x000000012800788c */ /* 0x000fe4000bf01270 */
[----:B------:R-:W-:Y:S01]  /*12c0*/  R2UR UR42, R6 ;  /* 0x00000000062a72ca */ /* 0x000fe200000e0000 */
[----:B------:R-:W-:Y:S01]  /*12d0*/  ULDC UR5, c[0x0][0x284] ;  /* 0x0000a10000057ab9 */ /* 0x000fe20000000800 */
[CC--:B------:R-:W-:Y:S01]  /*12e0*/  LEA.HI R4, R0.reuse, R3.reuse, RZ, 0x2 ;  /* 0x0000000300047211 */ /* 0x0c0fe200078f10ff */
[----:B------:R-:W-:Y:S01]  /*12f0*/  USEL UR43, UR40, 0x1, UP0 ;  /* 0x00000001282b7887 */ /* 0x000fe20008000000 */
[----:B------:R-:W-:Y:S01]  /*1300*/  LEA.HI R0, R0, R3, RZ, 0x5 ;  /* 0x0000000300007211 */ /* 0x000fe200078f28ff */
[----:B------:R-:W-:Y:S01]  /*1310*/  USHF.L.U32 UR44, UR40, 0x1, URZ ;  /* 0x00000001282c7899 */ /* 0x000fe2000800063f */
[--C-:B------:R-:W-:Y:S01]  /*1320*/  SHF.R.S32.HI R154, RZ, 0x2, R4.reuse ;  /* 0x00000002ff9a7819 */ /* 0x100fe20000011404 */
[----:B------:R-:W-:Y:S01]  /*1330*/  UIADD3 UR43, -UR43, UR40, URZ ;  /* 0x000000282b2b7290 */ /* 0x000fe2000fffe13f */
[----:B------:R-:W-:-:S02]  /*1340*/  SHF.R.S32.HI R5, RZ, 0x1f, R4 ;  /* 0x0000001fff057819 */ /* 0x000fc40000011404 */
[----:B------:R-:W-:Y:S02]  /*1350*/  LOP3.LUT R156, R4, 0xfffffffc, RZ, 0xc0, !PT ;  /* 0xfffffffc049c7812 */ /* 0x000fe400078ec0ff */
[----:B------:R-:W-:Y:S01]  /*1360*/  LEA.HI R5, R5, R154, RZ, 0x3 ;  /* 0x0000009a05057211 */ /* 0x000fe200078f18ff */
[----:B------:R-:W-:Y:S01]  /*1370*/  USHF.L.U32 UR42, UR42, 0x3, URZ ;  /* 0x000000032a2a7899 */ /* 0x000fe2000800063f */
[----:B------:R-:W-:Y:S01]  /*1380*/  ISETP.NE.AND P0, PT, R6, RZ, PT ;  /* 0x000000ff0600720c */ /* 0x000fe20003f05270 */
[----:B------:R-:W-:Y:S01]  /*1390*/  IMAD.IADD R156, R3, 0x1, -R156 ;  /* 0x00000001039c7824 */ /* 0x000fe200078e0a9c */
[----:B------:R-:W-:Y:S01]  /*13a0*/  LOP3.LUT R5, R5, 0xfffffff8, RZ, 0xc0, !PT ;  /* 0xfffffff805057812 */ /* 0x000fe200078ec0ff */
[----:B-1----:R-:W-:Y:S02]  /*13b0*/  ULEA UR41, UR4, UR41, 0x18 ;  /* 0x0000002904297291 */ /* 0x002fe4000f8ec03f */
[----:B------:R-:W-:Y:S01]  /*13c0*/  IMAD.U32 R158, RZ, RZ, UR42 ;  /* 0x0000002aff9e7e24 */ /* 0x000fe2000f8e00ff */
[----:B------:R-:W-:Y:S01]  /*13d0*/  SEL R163, RZ, 0x1, P0 ;  /* 0x00000001ffa37807 */ /* 0x000fe20000000000 */
[----:B------:R-:W-:Y:S01]  /*13e0*/  IMAD.IADD R154, R154, 0x1, -R5 ;  /* 0x000000019a9a7824 */ /* 0x000fe200078e0a05 */
[----:B------:R-:W-:Y:S01]  /*13f0*/  UIADD3 UR45, UR41, 0x80, URZ ;  /* 0x00000080292d7890 */ /* 0x000fe2000fffe03f */
[----:B------:R-:W-:-:S02]  /*1400*/  SHF.R.S32.HI R5, RZ, 0x5, R0 ;  /* 0x00000005ff057819 */ /* 0x000fc40000011400 */
[C---:B------:R-:W-:Y:S02]  /*1410*/  LOP3.LUT R160, R158.reuse, 0x8, RZ, 0xc0, !PT ;  /* 0x000000089ea07812 */ /* 0x040fe400078ec0ff */
[--C-:B------:R-:W-:Y:S01]  /*1420*/  SHF.R.S32.HI R155, RZ, 0x1f, R154.reuse ;  /* 0x0000001fff9b7819 */ /* 0x100fe2000001149a */
[C-C-:B------:R-:W-:Y:S01]  /*1430*/  IMAD R161, R5.reuse, -0x10, -R154.reuse ;  /* 0xfffffff005a17824 */ /* 0x140fe200078e0a9a */
[----:B------:R-:W-:Y:S01]  /*1440*/  LOP3.LUT R158, R158, 0x8, RZ, 0xc, !PT ;  /* 0x000000089e9e7812 */ /* 0x000fe200078e0cff */
[----:B------:R-:W-:Y:S01]  /*1450*/  IMAD.U32 R159, RZ, RZ, UR45 ;  /* 0x0000002dff9f7e24 */ /* 0x000fe2000f8e00ff */
[----:B------:R-:W-:Y:S01]  /*1460*/  LOP3.LUT R160, R160, 0x18, RZ, 0x3c, !PT ;  /* 0x00000018a0a07812 */ /* 0x000fe200078e3cff */
[----:B------:R-:W-:-:S04]  /*1470*/  IMAD.WIDE R154, R5, 0x10, R154 ;  /* 0x00000010059a7825 */ /* 0x000fc800078e029a */
[----:B------:R-:W-:Y:S02]  /*1480*/  VIADD R157, R159, UR42 ;  /* 0x0000002a9f9d7c36 */ /* 0x000fe40008000000 */
[----:B------:R-:W-:-:S07]  /*1490*/  VIADD R161, R161, UR5 ;  /* 0x00000005a1a17c36 */ /* 0x000fce0008000000 */
.L_x_294:
[----:B------:R-:W-:Y:S01]  /*14a0*/  SHF.L.U32 R0, R163, 0x1f, RZ ;  /* 0x0000001fa3007819 */ /* 0x000fe200000006ff */
[----:B------:R-:W-:Y:S02]  /*14b0*/  ULDC UR4, c[0x0][0x28c] ;  /* 0x0000a30000047ab9 */ /* 0x000fe40000000800 */
[----:B------:R-:W-:Y:S01]  /*14c0*/  ISETP.LT.AND P1, PT, RZ, UR4, PT ;  /* 0x00000004ff007c0c */ /* 0x000fe2000bf21270 */
[----:B-1----:R-:W1:Y:S02]  /*14d0*/  SYNCS.PHASECHK.TRANS64.TRYWAIT P0, [R159+UR42], R0 ;  /* 0x000000009f0075a7 */ /* 0x002e64000800016a */
[----:B-1-34-:R-:W-:Y:S10]  /*14e0*/  @!P0 BRA `(.L_x_15) ;  /* 0x0000008400cc8947 */ /* 0x01aff40003800000 */
.L_x_319:
[----:B------:R-:W-:Y:S05]  /*14f0*/  @P1 BRA `(.L_x_16) ;  /* 0x0000000000401947 */ /* 0x000fea0003800000 */
[----:B-1----:R-:W-:Y:S01]  /*1500*/  MOV R0, 0x0 ;  /* 0x0000000000007802 */ /* 0x002fe20000000f00 */
[----:B------:R-:W-:Y:S01]  /*1510*/  ULDC.64 UR4, c[0x4][0x68] ;  /* 0x01001a0000047ab9 */ /* 0x000fe20000000a00 */
[----:B------:R-:W-:Y:S01]  /*1520*/  ULDC.64 UR6, c[0x4][0x8] ;  /* 0x0100020000067ab9 */ /* 0x000fe20000000a00 */
[----:B------:R-:W-:Y:S01]  /*1530*/  IMAD.U32 R4, RZ, RZ, UR4 ;  /* 0x00000004ff047e24 */ /* 0x000fe2000f8e00ff */
[----:B------:R1:W2:Y:S01]  /*1540*/  LDC.64 R14, c[0x4][R0] ;  /* 0x01000000000e7b82 */ /* 0x0002a20000000a00 */
[----:B------:R-:W-:Y:S01]  /*1550*/  IMAD.U32 R5, RZ, RZ, UR5 ;  /* 0x00000005ff057e24 */ /* 0x000fe2000f8e00ff */
[----:B------:R-:W-:Y:S01]  /*1560*/  ULDC.64 UR4, c[0x4][0x70] ;  /* 0x01001c0000047ab9 */ /* 0x000fe20000000a00 */
[----:B------:R-:W-:Y:S02]  /*1570*/  IMAD.U32 R10, RZ, RZ, UR6 ;  /* 0x00000006ff0a7e24 */ /* 0x000fe4000f8e00ff */
[----:B------:R-:W-:Y:S02]  /*1580*/  IMAD.U32 R6, RZ, RZ, UR4 ;  /* 0x00000004ff067e24 */ /* 0x000fe4000f8e00ff */
[----:B------:R-:W-:-:S02]  /*1590*/  IMAD.U32 R7, RZ, RZ, UR5 ;  /* 0x00000005ff077e24 */ /* 0x000fc4000f8e00ff */
[----:B------:R-:W-:Y:S02]  /*15a0*/  IMAD.U32 R11, RZ, RZ, UR7 ;  /* 0x00000007ff0b7e24 */ /* 0x000fe4000f8e00ff */
[----:B------:R-:W-:Y:S02]  /*15b0*/  IMAD.MOV.U32 R8, RZ, RZ, 0x1e1 ;  /* 0x000001e1ff087424 */ /* 0x000fe400078e00ff */
[----:B0-----:R-:W-:Y:S02]  /*15c0*/  IMAD.MOV.U32 R12, RZ, RZ, 0x1 ;  /* 0x00000001ff0c7424 */ /* 0x001fe400078e00ff */
[----:B-1----:R-:W-:-:S07]  /*15d0*/  IMAD.MOV.U32 R13, RZ, RZ, RZ ;  /* 0x000000ffff0d7224 */ /* 0x002fce00078e00ff */
[----:B------:R-:W-:-:S07]  /*15e0*/  LEPC R20, `(.L_x_16) ;  /* 0x000000001014794e */ /* 0x000fce0000000000 */
[----:B--2--5:R-:W-:Y:S05]  /*15f0*/  CALL.ABS.NOINC R14 ;  /* 0x000000000e007343 */ /* 0x024fea0003c00000 */
.L_x_16:
[----:B-1----:R-:W-:-:S04]  /*1600*/  LOP3.LUT R0, R16, 0x1, RZ, 0xfc, !PT ;  /* 0x0000000110007812 */ /* 0x002fc800078efcff */
[----:B------:R-:W-:-:S13]  /*1610*/  ISETP.NE.AND P0, PT, R0, 0x3, PT ;  /* 0x000000030000780c */ /* 0x000fda0003f05270 */
[----:B------:R-:W-:Y:S05]  /*1620*/  @!P0 BRA `(.L_x_17) ;  /* 0x0000000000048947 */ /* 0x000fea0003800000 */
[----:B------:R-:W-:Y:S01]  /*1630*/  BPT.TRAP 0x1 ;  /* 0x000000040000795c */ /* 0x000fe20000300000 */
.L_x_17:
[----:B------:R-:W-:Y:S02]  /*1640*/  IMAD.U32 R3, RZ, RZ, UR38 ;  /* 0x00000026ff037e24 */ /* 0x000fe4000f8e00ff */
[----:B------:R-:W-:-:S03]  /*1650*/  IMAD.U32 R0, RZ, RZ, UR39 ;  /* 0x00000027ff007e24 */ /* 0x000fc6000f8e00ff */
[----:B------:R-:W-:Y:S02]  /*1660*/  LEA R3, R3, UR41, 0x3 ;  /* 0x0000002903037c11 */ /* 0x000fe4000f8e18ff */
[----:B------:R-:W-:-:S04]  /*1670*/  SHF.L.U32 R0, R0, 0x1f, RZ ;  /* 0x0000001f00007819 */ /* 0x000fc800000006ff */
[----:B------:R1:W2:Y:S01]  /*1680*/  SYNCS.PHASECHK.TRANS64.TRYWAIT P1, [R3+URZ], R0 ;  /* 0x00000000030075a7 */ /* 0x0002a2000802017f */
[----:B------:R-:W-:Y:S05]  /*1690*/  @!P0 BRA `(.L_x_18) ;  /* 0x0000000000048947 */ /* 0x000fea0003800000 */
[----:B------:R-:W-:Y:S01]  /*16a0*/  BPT.TRAP 0x1 ;  /* 0x000000040000795c */ /* 0x000fe20000300000 */
.L_x_18:
[----:B------:R-:W-:-:S05]  /*16b0*/  IMAD.U32 R4, RZ, RZ, UR43 ;  /* 0x0000002bff047e24 */ /* 0x000fca000f8e00ff */
[----:B------:R-:W-:Y:S01]  /*16c0*/  ISETP.GE.AND P2, PT, R4, 0x1, PT ;  /* 0x000000010400780c */ /* 0x000fe20003f46270 */
[----:B--2---:R-:W-:-:S12]  /*16d0*/  @P1 BRA `(.L_x_19) ;  /* 0x0000000000081947 */ /* 0x004fd80003800000 */
[----:B------:R-:W2:Y:S02]  /*16e0*/  SYNCS.PHASECHK.TRANS64.TRYWAIT P1, [R3+URZ], R0 ;  /* 0x00000000030075a7 */ /* 0x000ea4000802017f */
[----:B--2---:R-:W-:Y:S05]  /*16f0*/  @!P1 BRA `(.L_x_20) ;  /* 0x00000084005c9947 */ /* 0x004fea0003800000 */
.L_x_19:
[----:B------:R-:W-:Y:S05]  /*1700*/  WARPSYNC.ALL ;  /* 0x0000000000007948 */ /* 0x000fea0003800000 */
[----:B------:R-:W-:Y:S01]  /*1710*/  UIADD3 UR4, UR41, 0x180, URZ ;  /* 0x0000018029047890 */ /* 0x000fe2000fffe03f */
[----:B------:R-:W-:Y:S01]  /*1720*/  WARPGROUP.ARRIVE ;  /* 0x00000000000079c5 */ /* 0x000fe20000000000 */
[----:B------:R-:W-:Y:S02]  /*1730*/  UIADD3 UR5, UR41, 0xe180, URZ ;  /* 0x0000e18029057890 */ /* 0x000fe4000fffe03f */
[----:B------:R-:W-:Y:S02]  /*1740*/  USHF.R.U32.HI UR4, URZ, 0x4, UR4 ;  /* 0x000000043f047899 */ /* 0x000fe40008011604 */
[----:B------:R-:W-:-:S02]  /*1750*/  USHF.R.U32.HI UR5, URZ, 0x4, UR5 ;  /* 0x000000043f057899 */ /* 0x000fc40008011605 */
[----:B------:R-:W-:Y:S02]  /*1760*/  ULOP3.LUT UR4, UR4, 0x3fff, URZ, 0xc0, !UPT ;  /* 0x00003fff04047892 */ /* 0x000fe4000f8ec03f */
[----:B------:R-:W-:Y:S02]  /*1770*/  ULOP3.LUT UR5, UR5, 0x3fff, URZ, 0xc0, !UPT ;  /* 0x00003fff05057892 */ /* 0x000fe4000f8ec03f */
[----:B------:R-:W-:Y:S02]  /*1780*/  ULOP3.LUT UR8, UR4, 0x10000, URZ, 0xfc, !UPT ;  /* 0x0001000004087892 */ /* 0x000fe4000f8efc3f */
[----:B------:R-:W-:Y:S02]  /*1790*/  ULOP3.LUT UR9, UR5, 0x10000, URZ, 0xfc, !UPT ;  /* 0x0001000005097892 */ /* 0x000fe4000f8efc3f */
[----:B------:R-:W-:Y:S02]  /*17a0*/  ULEA UR10, UR38, UR8, 0x9 ;  /* 0x00000008260a7291 */ /* 0x000fe4000f8e483f */
[----:B------:R-:W-:Y:S01]  /*17b0*/  ULEA UR11, UR38, UR9, 0xb ;  /* 0x00000009260b7291 */ /* 0x000fe2000f8e583f */
[----:B------:R-:W-:Y:S01]  /*17c0*/  UMOV UR5, 0x40000040 ;  /* 0x4000004000057882 */ /* 0x000fe20000000000 */
[----:B------:R-:W-:-:S03]  /*17d0*/  UMOV UR7, 0x40000040 ;  /* 0x4000004000077882 */ /* 0x000fc60000000000 */
[----:B------:R-:W-:Y:S02]  /*17e0*/  UMOV UR4, UR10 ;  /* 0x0000000a00047c82 */ /* 0x000fe40008000000 */
[----:B------:R-:W-:Y:S02]  /*17f0*/  UMOV UR6, UR11 ;  /* 0x0000000b00067c82 */ /* 0x000fe40008000000 */
[----:B------:R-:W-:Y:S01]  /*1800*/  IGMMA.64x256x32.S8.S8 R24, gdesc[UR4], RZ, !UPT, gsb0 ;  /* 0x06600000041879f1 */ /* 0x000fe2000c0410ff */
[----:B------:R-:W-:Y:S02]  /*1810*/  UIADD3 UR4, UR10, 0x2, URZ ;  /* 0x000000020a047890 */ /* 0x000fe4000fffe03f */
[----:B------:R-:W-:Y:S01]  /*1820*/  UIADD3 UR6, UR11, 0x2, URZ ;  /* 0x000000020b067890 */ /* 0x000fe2000fffe03f */
[----:B------:R-:W-:Y:S01]  /*1830*/  UMOV UR5, 0x40000040 ;  /* 0x4000004000057882 */ /* 0x000fe20000000000 */
[----:B------:R-:W-:Y:S01]  /*1840*/  UMOV UR7, 0x40000040 ;  /* 0x4000004000077882 */ /* 0x000fe20000000000 */
[----:B------:R-:W-:-:S02]  /*1850*/  WARPGROUP.DEPBAR.LE gsb0, 0x0 ;  /* 0x00008000000079c5 */ /* 0x000fc40000010000 */
[----:B------:R-:W-:-:S06]  /*1860*/  WARPGROUP.ARRIVE ;  /* 0x00000000000079c5 */ /* 0x000fcc0000000000 */
[----:B------:R-:W-:Y:S01]  /*1870*/  IGMMA.64x256x32.S8.S8 R24, gdesc[UR4], R24, gsb0 ;  /* 0x06600000041879f1 */ /* 0x000fe20008041018 */
[----:B------:R-:W-:Y:S02]  /*1880*/  UIADD3 UR4, UR10, 0x4, URZ ;  /* 0x000000040a047890 */ /* 0x000fe4000fffe03f */
[----:B------:R-:W-:Y:S01]  /*1890*/  UIADD3 UR6, UR11, 0x4, URZ ;  /* 0x000000040b067890 */ /* 0x000fe2000fffe03f */
[----:B------:R-:W-:Y:S01]  /*18a0*/  UMOV UR5, 0x40000040 ;  /* 0x4000004000057882 */ /* 0x000fe20000000000 */
[----:B------:R-:W-:Y:S01]  /*18b0*/  UMOV UR7, 0x40000040 ;  /* 0x4000004000077882 */ /* 0x000fe20000000000 */
[----:B------:R-:W-:Y:S02]  /*18c0*/  WARPGROUP.DEPBAR.LE gsb0, 0x0 ;  /* 0x00008000000079c5 */ /* 0x000fe40000010000 */
        /* <DEDUP_REMOVED lines=8> */
[----:B------:R-:W-:Y:S03]  /*1950*/  IGMMA.64x256x32.S8.S8 R24, gdesc[UR4], R24, gsb0 ;  /* 0x06600000041879f1 */ /* 0x000fe60008041018 */
[----:B------:R-:W-:Y:S02]  /*1960*/  WARPGROUP.DEPBAR.LE gsb0, 0x0 ;  /* 0x00008000000079c5 */ /* 0x000fe40000010000 */
[----:B------:R-:W-:Y:S05]  /*1970*/  @!P2 BRA `(.L_x_21) ;  /* 0x000000040010a947 */ /* 0x000fea0003800000 */
[----:B------:R-:W-:Y:S01]  /*1980*/  UIADD3 UR4, UR38, 0x1, URZ ;  /* 0x0000000126047890 */ /* 0x000fe2000fffe03f */
[----:B-12---:R-:W-:Y:S01]  /*1990*/  IMAD.U32 R0, RZ, RZ, UR43 ;  /* 0x0000002bff007e24 */ /* 0x006fe2000f8e00ff */
[----:B------:R-:W-:Y:S02]  /*19a0*/  UMOV UR11, UR38 ;  /* 0x00000026000b7c82 */ /* 0x000fe40008000000 */
[----:B------:R-:W-:-:S04]  /*19b0*/  UISETP.NE.AND UP0, UPT, UR4, 0x7, UPT ;  /* 0x000000070400788c */ /* 0x000fc8000bf05270 */
[----:B------:R-:W-:Y:S02]  /*19c0*/  USEL UR5, URZ, 0x1, UP0 ;  /* 0x000000013f057887 */ /* 0x000fe40008000000 */
[----:B------:R-:W-:Y:S02]  /*19d0*/  USEL UR10, UR4, URZ, UP0 ;  /* 0x0000003f040a7287 */ /* 0x000fe40008000000 */
[----:B------:R-:W-:-:S06]  /*19e0*/  ULOP3.LUT UR5, UR39, UR5, URZ, 0x3c, !UPT ;  /* 0x0000000527057292 */ /* 0x000fcc000f8e3c3f */
[----:B------:R-:W-:-:S07]  /*19f0*/  IMAD.U32 R5, RZ, RZ, UR5 ;  /* 0x00000005ff057e24 */ /* 0x000fce000f8e00ff */
.L_x_28:
[----:B-12---:R-:W-:Y:S05]  /*1a00*/  @!P0 BRA `(.L_x_22) ;  /* 0x0000000000048947 */ /* 0x006fea0003800000 */
[----:B------:R-:W-:Y:S01]  /*1a10*/  BPT.TRAP 0x1 ;  /* 0x000000040000795c */ /* 0x000fe20000300000 */
.L_x_22:
[----:B------:R-:W-:Y:S01]  /*1a20*/  ULEA UR4, UR10, UR41, 0x3 ;  /* 0x000000290a047291 */ /* 0x000fe2000f8e183f */
[----:B------:R-:W-:-:S08]  /*1a30*/  SHF.L.U32 R3, R5, 0x1f, RZ ;  /* 0x0000001f05037819 */ /* 0x000fd000000006ff */
[----:B------:R1:W2:Y:S01]  /*1a40*/  SYNCS.PHASECHK.TRANS64.TRYWAIT P1, [UR4], R3 ;  /* 0x00000003ff0075a7 */ /* 0x0002a20008020144 */
[----:B------:R-:W-:Y:S05]  /*1a50*/  @!P0 BRA `(.L_x_23) ;  /* 0x0000000000048947 */ /* 0x000fea0003800000 */
[----:B------:R-:W-:Y:S01]  /*1a60*/  BPT.TRAP 0x1 ;  /* 0x000000040000795c */ /* 0x000fe20000300000 */
.L_x_23:
[----:B--2---:R-:W-:Y:S05]  /*1a70*/  @P1 BRA `(.L_x_24) ;  /* 0x0000000000081947 */ /* 0x004fea0003800000 */
[----:B------:R-:W2:Y:S02]  /*1a80*/  SYNCS.PHASECHK.TRANS64.TRYWAIT P1, [UR4], R3 ;  /* 0x00000003ff0075a7 */ /* 0x000ea40008020144 */
[----:B--2---:R-:W-:Y:S05]  /*1a90*/  @!P1 BRA `(.L_x_25) ;  /* 0x0000008000889947 */ /* 0x004fea0003800000 */
.L_x_24:
[----:B------:R-:W-:Y:S01]  /*1aa0*/  ULEA UR12, UR10, UR8, 0x9 ;  /* 0x000000080a0c7291 */ /* 0x000fe2000f8e483f */
[----:B------:R-:W-:Y:S01]  /*1ab0*/  WARPGROUP.ARRIVE ;  /* 0x00000000000079c5 */ /* 0x000fe20000000000 */
[----:B------:R-:W-:Y:S01]  /*1ac0*/  ULEA UR13, UR10, UR9, 0xb ;  /* 0x000000090a0d7291 */ /* 0x000fe2000f8e583f */
[----:B------:R-:W-:Y:S01]  /*1ad0*/  UMOV UR5, 0x40000040 ;  /* 0x4000004000057882 */ /* 0x000fe20000000000 */
[----:B------:R-:W-:-:S03]  /*1ae0*/  UMOV UR7, 0x40000040 ;  /* 0x4000004000077882 */ /* 0x000fc60000000000 */
[----:B------:R-:W-:Y:S02]  /*1af0*/  UMOV UR4, UR12 ;  /* 0x0000000c00047c82 */ /* 0x000fe40008000000 */
[----:B------:R-:W-:Y:S02]  /*1b00*/  UMOV UR6, UR13 ;  /* 0x0000000d00067c82 */ /* 0x000fe40008000000 */
[----:B------:R-:W-:Y:S01]  /*1b10*/  IGMMA.64x256x32.S8.S8 R24, gdesc[UR4], R24, gsb0 ;  /* 0x06600000041879f1 */ /* 0x000fe20008041018 */
        /* <DEDUP_REMOVED lines=23> */
[----:B------:R-:W-:Y:S01]  /*1c90*/  BPT.TRAP 0x1 ;  /* 0x000000040000795c */ /* 0x000fe20000300000 */
.L_x_26:
[----:B------:R-:W-:Y:S01]  /*1ca0*/  ULEA UR4, UR11, UR41, 0x3 ;  /* 0x000000290b047291 */ /* 0x000fe2000f8e183f */
[----:B------:R-:W-:-:S03]  /*1cb0*/  ISETP.GT.U32.AND P1, PT, R16, 0x1, PT ;  /* 0x000000011000780c */ /* 0x000fc60003f24070 */
[----:B------:R-:W-:-:S04]  /*1cc0*/  UIADD3 UR4, UR4, 0x38, URZ ;  /* 0x0000003804047890 */ /* 0x000fc8000fffe03f */
[----:B------:R-:W-:-:S09]  /*1cd0*/  UPRMT UR4, URZ, 0x654, UR4 ;  /* 0x000006543f047896 */ /* 0x000fd20008000004 */
[----:B------:R-:W-:Y:S01]  /*1ce0*/  SYNCS.ARRIVE.TRANS64.RED.A1T0 RZ, [UR4], RZ ;  /* 0x000000ffffff79a7 */ /* 0x000fe20008100404 */
[----:B------:R-:W-:Y:S05]  /*1cf0*/  @P1 BRA `(.L_x_27) ;  /* 0x0000000000041947 */ /* 0x000fea0003800000 */
[----:B------:R-:W-:Y:S01]  /*1d00*/  BPT.TRAP 0x1 ;  /* 0x000000040000795c */ /* 0x000fe20000300000 */
.L_x_27:
[----:B------:R-:W-:Y:S01]  /*1d10*/  UIADD3 UR10, UR10, 0x1, URZ ;  /* 0x000000010a0a7890 */ /* 0x000fe2000fffe03f */
[C---:B------:R-:W-:Y:S01]  /*1d20*/  ISETP.GT.AND P1, PT, R0.reuse, 0x1, PT ;  /* 0x000000010000780c */ /* 0x040fe20003f24270 */
[----:B------:R-:W-:Y:S01]  /*1d30*/  UIADD3 UR11, UR11, 0x1, URZ ;  /* 0x000000010b0b7890 */ /* 0x000fe2000fffe03f */
[----:B------:R-:W-:Y:S01]  /*1d40*/  VIADD R0, R0, 0xffffffff ;  /* 0xffffffff00007836 */ /* 0x000fe20000000000 */
[----:B------:R-:W-:Y:S02]  /*1d50*/  UISETP.NE.AND UP0, UPT, UR10, 0x7, UPT ;  /* 0x000000070a00788c */ /* 0x000fe4000bf05270 */
[----:B------:R-:W-:Y:S02]  /*1d60*/  UISETP.NE.AND UP1, UPT, UR11, 0x7, UPT ;  /* 0x000000070b00788c */ /* 0x000fe4000bf25270 */
[----:B------:R-:W-:Y:S02]  /*1d70*/  USEL UR4, URZ, 0x1, UP0 ;  /* 0x000000013f047887 */ /* 0x000fe40008000000 */
[----:B------:R-:W-:-:S02]  /*1d80*/  USEL UR10, UR10, URZ, UP0 ;  /* 0x0000003f0a0a7287 */ /* 0x000fc40008000000 */
[----:B------:R-:W-:Y:S02]  /*1d90*/  USEL UR11, UR11, URZ, UP1 ;  /* 0x0000003f0b0b7287 */ /* 0x000fe40008800000 */
[----:B------:R-:W-:Y:S01]  /*1da0*/  LOP3.LUT R5, R5, UR4, RZ, 0x3c, !PT ;  /* 0x0000000405057c12 */ /* 0x000fe2000f8e3cff */
[----:B------:R-:W-:Y:S09]  /*1db0*/  @P1 BRA `(.L_x_28) ;  /* 0xfffffffc00101947 */ /* 0x000ff2000383ffff */
.L_x_21:
[----:B-12---:R-:W1:Y:S01]  /*1dc0*/  LDC R0, c[0x0][0x28c] ;  /* 0x0000a300ff007b82 */ /* 0x006e620000000800 */
[----:B------:R2:W-:Y:S01]  /*1dd0*/  SYNCS.ARRIVE.TRANS64.A1T0 RZ, [R158+UR45], RZ ;  /* 0x000000ff9eff79a7 */ /* 0x0005e2000810002d */
[----:B-1----:R-:W-:-:S13]  /*1de0*/  ISETP.GE.AND P1, PT, R0, 0x1, PT ;  /* 0x000000010000780c */ /* 0x002fda0003f26270 */
[----:B--2---:R-:W-:Y:S05]  /*1df0*/  @!P1 BRA `(.L_x_29) ;  /* 0x00000000003c9947 */ /* 0x004fea0003800000 */
[----:B------:R-:W-:Y:S05]  /*1e00*/  @!P0 BRA `(.L_x_30) ;  /* 0x0000000000048947 */ /* 0x000fea0003800000 */
[----:B------:R-:W-:Y:S01]  /*1e10*/  BPT.TRAP 0x1 ;  /* 0x000000040000795c */ /* 0x000fe20000300000 */
.L_x_30:
[----:B------:R-:W-:Y:S01]  /*1e20*/  UIADD3 UR6, UR43, UR38, URZ ;  /* 0x000000262b067290 */ /* 0x000fe2000fffe03f */
[----:B------:R-:W-:-:S03]  /*1e30*/  ISETP.GT.U32.AND P0, PT, R16, 0x1, PT ;  /* 0x000000011000780c */ /* 0x000fc60003f04070 */
[----:B------:R-:W-:-:S04]  /*1e40*/  UIMAD.WIDE.U32 UR4, UR6, 0x24924925, URZ ;  /* 0x24924925060478a5 */ /* 0x000fc8000f8e003f */
[----:B------:R-:W-:-:S04]  /*1e50*/  UIADD3 UR4, UR6, -UR5, URZ ;  /* 0x8000000506047290 */ /* 0x000fc8000fffe03f */
[----:B------:R-:W-:-:S04]  /*1e60*/  ULEA.HI UR4, UR4, UR5, URZ, 0x1f ;  /* 0x0000000504047291 */ /* 0x000fc8000f8ff83f */
[----:B------:R-:W-:-:S04]  /*1e70*/  USHF.R.U32.HI UR4, URZ, 0x2, UR4 ;  /* 0x000000023f047899 */ /* 0x000fc80008011604 */
[----:B------:R-:W-:-:S04]  /*1e80*/  UIMAD UR4, UR4, -0x7, UR6 ;  /* 0xfffffff9040478a4 */ /* 0x000fc8000f8e0206 */
[----:B------:R-:W-:-:S04]  /*1e90*/  ULEA UR4, UR4, UR41, 0x3 ;  /* 0x0000002904047291 */ /* 0x000fc8000f8e183f */
[----:B------:R-:W-:-:S04]  /*1ea0*/  UIADD3 UR4, UR4, 0x38, URZ ;  /* 0x0000003804047890 */ /* 0x000fc8000fffe03f */
[----:B------:R-:W-:-:S09]  /*1eb0*/  UPRMT UR4, URZ, 0x654, UR4 ;  /* 0x000006543f047896 */ /* 0x000fd20008000004 */
[----:B------:R-:W-:Y:S01]  /*1ec0*/  SYNCS.ARRIVE.TRANS64.RED.A1T0 RZ, [UR4], RZ ;  /* 0x000000ffffff79a7 */ /* 0x000fe20008100404 */
[----:B------:R-:W-:Y:S05]  /*1ed0*/  @P0 BRA `(.L_x_29) ;  /* 0x0000000000040947 */ /* 0x000fea0003800000 */
[----:B------:R-:W-:Y:S01]  /*1ee0*/  BPT.TRAP 0x1 ;  /* 0x000000040000795c */ /* 0x000fe20000300000 */
.L_x_29:
[----:B------:R-:W-:Y:S01]  /*1ef0*/  SHF.L.U32 R0, R163, 0x1f, RZ ;  /* 0x0000001fa3007819 */ /* 0x000fe200000006ff */
[----:B------:R-:W-:Y:S01]  /*1f00*/  UIADD3 UR38, UR44, UR38, URZ ;  /* 0x000000262c267290 */ /* 0x000fe2000fffe03f */
[----:B------:R-:W1:Y:S01]  /*1f10*/  LDC R7, c[0x0][0x288] ;  /* 0x0000a200ff077b82 */ /* 0x000e620000000800 */
[----:B------:R-:W-:Y:S01]  /*1f20*/  UISETP.GE.U32.AND UP1, UPT, UR44, 0x7, UPT ;  /* 0x000000072c00788c */ /* 0x000fe2000bf26070 */
[----:B------:R-:W-:Y:S01]  /*1f30*/  IMAD.SHL.U32 R8, R156, 0x2, RZ ;  /* 0x000000029c087824 */ /* 0x000fe200078e00ff */
[----:B------:R-:W-:Y:S02]  /*1f40*/  UISETP.GT.U32.AND UP0, UPT, UR38, 0x6, UPT ;  /* 0x000000062600788c */ /* 0x000fe4000bf04070 */
[----:B------:R-:W-:Y:S02]  /*1f50*/  UIMAD.WIDE.U32 UR4, UR38, 0x24924925, URZ ;  /* 0x24924925260478a5 */ /* 0x000fe4000f8e003f */
[----:B------:R-:W-:Y:S01]  /*1f60*/  UISETP.LT.U32.AND UP0, UPT, UR44, 0x7, UP0 ;  /* 0x000000072c00788c */ /* 0x000fe20008701070 */
[----:B------:R-:W2:Y:S01]  /*1f70*/  SYNCS.PHASECHK.TRANS64.TRYWAIT P0, [R159+UR42+0x10], R0 ;  /* 0x000010009f0075a7 */ /* 0x000ea2000800016a */
[----:B------:R-:W-:Y:S01]  /*1f80*/  UIADD3 UR4, UR38, -UR5, URZ ;  /* 0x8000000526047290 */ /* 0x000fe2000fffe03f */
[----:B------:R-:W-:Y:S01]  /*1f90*/  SHF.R.S32.HI R9, RZ, 0x1f, R8 ;  /* 0x0000001fff097819 */ /* 0x000fe20000011408 */
[----:B------:R-:W-:-:S02]  /*1fa0*/  USEL UR6, URZ, 0x1, !UP0 ;  /* 0x000000013f067887 */ /* 0x000fc4000c000000 */
[----:B------:R-:W-:Y:S02]  /*1fb0*/  ULEA.HI UR4, UR4, UR5, URZ, 0x1f ;  /* 0x0000000504047291 */ /* 0x000fe4000f8ff83f */
[----:B------:R-:W-:Y:S02]  /*1fc0*/  ULOP3.LUT UR39, UR39, UR6, URZ, 0x3c, !UPT ;  /* 0x0000000627277292 */ /* 0x000fe4000f8e3c3f */
[----:B------:R-:W-:-:S04]  /*1fd0*/  USHF.R.U32.HI UR4, URZ, 0x2, UR4 ;  /* 0x000000023f047899 */ /* 0x000fc80008011604 */
[----:B------:R-:W-:Y:S02]  /*1fe0*/  @UP1 ULOP3.LUT UR39, UR39, 0x1, UR4, 0x78, !UPT ;  /* 0x0000000127271892 */ /* 0x000fe4000f8e7804 */
[----:B------:R-:W-:Y:S01]  /*1ff0*/  UIMAD UR38, UR4, -0x7, UR38 ;  /* 0xfffffff9042678a4 */ /* 0x000fe2000f8e0226 */
[----:B-12---:R-:W-:Y:S11]  /*2000*/  @!P0 BRA `(.L_x_31) ;  /* 0x0000007c00448947 */ /* 0x006ff60003800000 */
.L_x_320:
[----:B-1----:R-:W-:Y:S01]  /*2010*/  IMAD.SHL.U32 R0, R19, 0x40, RZ ;  /* 0x0000004013007824 */ /* 0x002fe200078e00ff */
[----:B------:R-:W-:Y:S01]  /*2020*/  ULDC UR6, c[0x0][0x284] ;  /* 0x0000a10000067ab9 */ /* 0x000fe20000000800 */
[----:B------:R-:W-:Y:S01]  /*2030*/  IMAD.SHL.U32 R22, R22, 0x100, RZ ;  /* 0x0000010016167824 */ /* 0x000fe200078e00ff */
[----:B------:R-:W-:Y:S01]  /*2040*/  SHF.R.S32.HI R15, RZ, 0x1f, R2 ;  /* 0x0000001fff0f7819 */ /* 0x000fe20000011402 */
[----:B------:R-:W-:Y:S01]  /*2050*/  ULDC.64 UR4, c[0x0][0x5d0] ;  /* 0x0001740000047ab9 */ /* 0x000fe20000000a00 */
[----:B------:R-:W-:Y:S01]  /*2060*/  ISETP.GE.AND P0, PT, R0, UR6, PT ;  /* 0x0000000600007c0c */ /* 0x000fe2000bf06270 */
[----:B------:R-:W-:Y:S01]  /*2070*/  IMAD.WIDE.U32 R4, R2, UR4, R8 ;  /* 0x0000000402047c25 */ /* 0x000fe2000f8e0008 */
[----:B------:R-:W-:Y:S02]  /*2080*/  SHF.R.S32.HI R14, RZ, 0x1f, R22 ;  /* 0x0000001fff0e7819 */ /* 0x000fe40000011416 */
[C---:B------:R-:W-:Y:S01]  /*2090*/  ISETP.GE.OR P0, PT, R22.reuse, R7, P0 ;  /* 0x000000071600720c */ /* 0x040fe20000706670 */
[----:B------:R-:W-:Y:S01]  /*20a0*/  IMAD R3, R15, UR4, RZ ;  /* 0x000000040f037c24 */ /* 0x000fe2000f8e02ff */
[----:B------:R-:W-:-:S03]  /*20b0*/  IADD3 R4, P1, R22, R4, RZ ;  /* 0x0000000416047210 */ /* 0x000fc60007f3e0ff */
[----:B------:R-:W-:-:S05]  /*20c0*/  IMAD R3, R2, UR5, R3 ;  /* 0x0000000502037c24 */ /* 0x000fca000f8e0203 */
[----:B------:R-:W-:-:S03]  /*20d0*/  IADD3.X R5, R14, R5, R3, P1, !PT ;  /* 0x000000050e057210 */ /* 0x000fc60000ffe403 */
[----:B------:R-:W-:Y:S05]  /*20e0*/  @P0 BRA `(.L_x_32) ;  /* 0x0000006000b00947 */ /* 0x000fea0003800000 */
[----:B0-----:R-:W0:Y:S01]  /*20f0*/  LDC.64 R12, c[0x0][0x5c8] ;  /* 0x00017200ff0c7b82 */ /* 0x001e220000000a00 */
[----:B------:R-:W-:Y:S01]  /*2100*/  IMAD.WIDE R10, R19, 0x40, R154 ;  /* 0x00000040130a7825 */ /* 0x000fe200078e029a */
[----:B------:R-:W-:Y:S01]  /*2110*/  ULDC.64 UR4, c[0x0][0x5c0] ;  /* 0x0001700000047ab9 */ /* 0x000fe20000000a00 */
[----:B------:R-:W-:Y:S02]  /*2120*/  BSSY B0, `(.L_x_32) ;  /* 0x0000628000007945 */ /* 0x000fe40003800000 */
[----:B------:R-:W-:Y:S02]  /*2130*/  IMAD.IADD R19, R161, 0x1, -R0 ;  /* 0x00000001a1137824 */ /* 0x000fe400078e0a00 */
[-C--:B0-----:R-:W-:Y:S02]  /*2140*/  IMAD R3, R11, R12.reuse, RZ ;  /* 0x0000000c0b037224 */ /* 0x081fe400078e02ff */
[----:B------:R-:W-:-:S04]  /*2150*/  IMAD.WIDE.U32 R4, R10, R12, R4 ;  /* 0x0000000c0a047225 */ /* 0x000fc800078e0004 */
[----:B------:R-:W-:Y:S01]  /*2160*/  IMAD R3, R10, R13, R3 ;  /* 0x0000000d0a037224 */ /* 0x000fe200078e0203 */
[----:B------:R-:W-:-:S03]  /*2170*/  IADD3 R4, P0, R4, UR4, RZ ;  /* 0x0000000404047c10 */ /* 0x000fc6000ff1e0ff */
[----:B------:R-:W-:Y:S01]  /*2180*/  IMAD.IADD R3, R5, 0x1, R3 ;  /* 0x0000000105037824 */ /* 0x000fe200078e0203 */
[----:B------:R-:W-:-:S04]  /*2190*/  LEA R6, P1, R12, R4, 0x3 ;  /* 0x000000040c067211 */ /* 0x000fc800078218ff */
[----:B------:R-:W-:Y:S01]  /*21a0*/  IADD3.X R5, R3, UR5, RZ, P0, !PT ;  /* 0x0000000503057c10 */ /* 0x000fe200087fe4ff */
[----:B------:R-:W-:Y:S01]  /*21b0*/  IMAD R3, R156, -0x2, R7 ;  /* 0xfffffffe9c037824 */ /* 0x000fe200078e0207 */
[----:B-----5:R-:W-:Y:S02]  /*21c0*/  ISETP.NE.AND P0, PT, R152, RZ, PT ;  /* 0x000000ff9800720c */ /* 0x020fe40003f05270 */
[----:B------:R-:W-:Y:S01]  /*21d0*/  LEA.HI.X R7, R12, R5, R13, 0x3, P1 ;  /* 0x000000050c077211 */ /* 0x000fe200008f1c0d */
[----:B------:R-:W-:-:S10]  /*21e0*/  IMAD.IADD R0, R3, 0x1, -R22 ;  /* 0x0000000103007824 */ /* 0x000fd400078e0a16 */
[----:B------:R-:W-:Y:S05]  /*21f0*/  @!P0 BRA `(.L_x_33) ;  /* 0x0000004800608947 */ /* 0x000fea0003800000 */
[----:B------:R-:W0:Y:S01]  /*2200*/  LDC.64 R20, c[0x0][0x5b0] ;  /* 0x00016c00ff147b82 */ /* 0x000e220000000a00 */
[----:B------:R-:W-:Y:S01]  /*2210*/  ULDC.64 UR4, c[0x0][0x5b8] ;  /* 0x00016e0000047ab9 */ /* 0x000fe20000000a00 */
[----:B------:R-:W-:Y:S01]  /*2220*/  ISETP.GE.AND P1, PT, R19, 0x1, PT ;  /* 0x000000011300780c */ /* 0x000fe20003f26270 */
[----:B------:R-:W-:Y:S01]  /*2230*/  IMAD.WIDE.U32 R8, R2, UR4, R8 ;  /* 0x0000000402087c25 */ /* 0x000fe2000f8e0008 */
[----:B------:R-:W-:Y:S02]  /*2240*/  BSSY B1, `(.L_x_34) ;  /* 0x000000e000017945 */ /* 0x000fe40003800000 */
[----:B------:R-:W-:Y:S01]  /*2250*/  ISETP.LT.OR P5, PT, R0, 0x1, !P1 ;  /* 0x000000010000780c */ /* 0x000fe20004fa1670 */
[----:B------:R-:W-:Y:S01]  /*2260*/  IMAD R3, R15, UR4, RZ ;  /* 0x000000040f037c24 */ /* 0x000fe2000f8e02ff */
[----:B------:R-:W1:Y:S01]  /*2270*/  LDC.64 R164, c[0x0][0x5a8] ;  /* 0x00016a00ffa47b82 */ /* 0x000e620000000a00 */
[----:B------:R-:W-:Y:S02]  /*2280*/  IADD3 R12, P0, R22, R8, RZ ;  /* 0x00000008160c7210 */ /* 0x000fe40007f1e0ff */
[----:B------:R-:W-:-:S05]  /*2290*/  IMAD R3, R2, UR5, R3 ;  /* 0x0000000502037c24 */ /* 0x000fca000f8e0203 */
[----:B------:R-:W-:Y:S01]  /*22a0*/  IADD3.X R13, R14, R9, R3, P0, !PT ;  /* 0x000000090e0d7210 */ /* 0x000fe200007fe403 */
[-C--:B0-----:R-:W-:Y:S02]  /*22b0*/  IMAD R8, R11, R20.reuse, RZ ;  /* 0x000000140b087224 */ /* 0x081fe400078e02ff */
[----:B------:R-:W-:-:S04]  /*22c0*/  IMAD.WIDE.U32 R2, R10, R20, R12 ;  /* 0x000000140a027225 */ /* 0x000fc800078e000c */
[----:B------:R-:W-:Y:S01]  /*22d0*/  IMAD R15, R10, R21, R8 ;  /* 0x000000150a0f7224 */ /* 0x000fe200078e0208 */
[----:B-1----:R-:W-:-:S04]  /*22e0*/  IADD3 R2, P0, R2, R164, RZ ;  /* 0x000000a402027210 */ /* 0x002fc80007f1e0ff */
[----:B------:R-:W-:Y:S01]  /*22f0*/  IADD3.X R3, R165, R3, R15, P0, !PT ;  /* 0x00000003a5037210 */ /* 0x000fe200007fe40f */
[----:B------:R-:W-:Y:S08]  /*2300*/  @P5 BRA `(.L_x_35) ;  /* 0x0000000000045947 */ /* 0x000ff00003800000 */
[----:B------:R0:W5:Y:S02]  /*2310*/  LDG.E.U8 R162, desc[UR36][R2.64] ;  /* 0x0000002402a27981 */ /* 0x000164000c1e1100 */
.L_x_35:
[----:B------:R-:W-:Y:S05]  /*2320*/  BSYNC B1 ;  /* 0x0000000000017941 */ /* 0x000fea0003800000 */
.L_x_34:
[----:B-----5:R-:W-:Y:S01]  /*2330*/  LOP3.LUT R11, R162, 0xffff, RZ, 0xc0, !PT ;  /* 0x0000ffffa20b7812 */ /* 0x020fe200078ec0ff */
[C---:B------:R-:W-:Y:S01]  /*2340*/  IMAD.SHL.U32 R8, R20.reuse, 0x8, RZ ;  /* 0x0000000814087824 */ /* 0x040fe200078e00ff */
[----:B------:R-:W-:Y:S01]  /*2350*/  SHF.L.U64.HI R9, R20, 0x3, R21 ;  /* 0x0000000314097819 */ /* 0x000fe20000010215 */
[----:B------:R-:W-:Y:S01]  /*2360*/  BSSY B1, `(.L_x_36) ;  /* 0x000000e000017945 */ /* 0x000fe20003800000 */
[----:B------:R-:W-:Y:S02]  /*2370*/  PRMT R11, R11, 0x8880, RZ ;  /* 0x000088800b0b7816 */ /* 0x000fe400000000ff */
[----:B------:R-:W-:Y:S01]  /*2380*/  ISETP.LT.OR P2, PT, R0, 0x2, !P1 ;  /* 0x000000020000780c */ /* 0x000fe20004f41670 */
[----:B------:R-:W-:Y:S01]  /*2390*/  IMAD.WIDE.U32 R8, R10, R20, R8 ;  /* 0x000000140a087225 */ /* 0x000fe200078e0008 */
[----:B------:R-:W-:-:S03]  /*23a0*/  ISETP.GE.AND P0, PT, R19, 0x9, PT ;  /* 0x000000091300780c */ /* 0x000fc60003f06270 */
[----:B------:R-:W-:Y:S01]  /*23b0*/  IMAD R10, R11, R152, RZ ;  /* 0x000000980b0a7224 */ /* 0x000fe200078e02ff */
[----:B------:R-:W-:Y:S01]  /*23c0*/  IADD3 R8, P3, P4, R12, R164, R8 ;  /* 0x000000a40c087210 */ /* 0x000fe20007c7e008 */
[----:B------:R-:W-:Y:S02]  /*23d0*/  IMAD.IADD R14, R15, 0x1, R9 ;  /* 0x000000010f0e7824 */ /* 0x000fe400078e0209 */
[----:B------:R-:W-:-:S05]  /*23e0*/  @!P5 IMAD R11, R24, R153, R10 ;  /* 0x00000099180bd224 */ /* 0x000fca00078e020a */
[----:B------:R1:W-:Y:S01]  /*23f0*/  @!P5 STG.E.U8 desc[UR36][R4.64], R11 ;  /* 0x0000000b0400d986 */ /* 0x0003e2000c101124 */
[----:B------:R-:W-:Y:S05]  /*2400*/  @P2 BRA `(.L_x_37) ;  /* 0x00000000000c2947 */ /* 0x000fea0003800000 */
[----:B------:R-:W1:Y:S02]  /*2410*/  LDG.E.U8 R162, desc[UR36][R2.64+0x1] ;  /* 0x0000012402a27981 */ /* 0x000e64000c1e1100 */
[----:B-1----:R-:W-:-:S05]  /*2420*/  PRMT R11, R162, 0x8880, RZ ;  /* 0x00008880a20b7816 */ /* 0x002fca00000000ff */
[----:B------:R-:W-:-:S07]  /*2430*/  IMAD R10, R11, R152, RZ ;  /* 0x000000980b0a7224 */ /* 0x000fce00078e02ff */
.L_x_37:
[----:B------:R-:W-:Y:S05]  /*2440*/  BSYNC B1 ;  /* 0x0000000000017941 */ /* 0x000fea0003800000 */
.L_x_36:
[C---:B------:R-:W-:Y:S01]  /*2450*/  ISETP.LT.OR P5, PT, R0.reuse, 0x1, !P0 ;  /* 0x000000010000780c */ /* 0x040fe200047a1670 */
[----:B------:R-:W-:Y:S01]  /*2460*/  @!P2 IMAD R25, R25, R153, R10 ;  /* 0x000000991919a224 */ /* 0x000fe200078e020a */
[----:B------:R-:W-:Y:S01]  /*2470*/  BSSY B1, `(.L_x_38) ;  /* 0x000000a000017945 */ /* 0x000fe20003800000 */
[----:B------:R-:W-:Y:S02]  /*2480*/  IADD3.X R9, R13, R165, R14, P3, P4 ;  /* 0x000000a50d097210 */ /* 0x000fe40001fe840e */
[C---:B------:R-:W-:Y:S01]  /*2490*/  ISETP.LT.OR P3, PT, R0.reuse, 0x2, !P0 ;  /* 0x000000020000780c */ /* 0x040fe20004761670 */
[----:B------:R2:W-:Y:S01]  /*24a0*/  @!P2 STG.E.U8 desc[UR36][R4.64+0x1], R25 ;  /* 0x000001190400a986 */ /* 0x0005e2000c101124 */
[C---:B------:R-:W-:Y:S02]  /*24b0*/  ISETP.LT.OR P4, PT, R0.reuse, 0x9, !P1 ;  /* 0x000000090000780c */ /* 0x040fe40004f81670 */
[----:B------:R-:W-:-:S04]  /*24c0*/  ISETP.LT.OR P2, PT, R0, 0xa, !P1 ;  /* 0x0000000a0000780c */ /* 0x000fc80004f41670 */
[----:B------:R-:W-:Y:S09]  /*24d0*/  @P5 BRA `(.L_x_39) ;  /* 0x00000000000c5947 */ /* 0x000ff20003800000 */
[----:B------:R-:W1:Y:S02]  /*24e0*/  LDG.E.U8 R162, desc[UR36][R8.64] ;  /* 0x0000002408a27981 */ /* 0x000e64000c1e1100 */
[----:B-1----:R-:W-:-:S05]  /*24f0*/  PRMT R11, R162, 0x8880, RZ ;  /* 0x00008880a20b7816 */ /* 0x002fca00000000ff */
[----:B------:R-:W-:-:S07]  /*2500*/  IMAD R10, R11, R152, RZ ;  /* 0x000000980b0a7224 */ /* 0x000fce00078e02ff */
.L_x_39:
[----:B------:R-:W-:Y:S05]  /*2510*/  BSYNC B1 ;  /* 0x0000000000017941 */ /* 0x000fea0003800000 */
.L_x_38:
[----:B-1----:R-:W-:Y:S01]  /*2520*/  @!P5 IMAD R11, R26, R153, R10 ;  /* 0x000000991a0bd224 */ /* 0x002fe200078e020a */
[----:B------:R-:W-:Y:S04]  /*2530*/  BSSY B1, `(.L_x_40) ;  /* 0x0000006000017945 */ /* 0x000fe80003800000 */
[----:B------:R1:W-:Y:S01]  /*2540*/  @!P5 STG.E.U8 desc[UR36][R6.64], R11 ;  /* 0x0000000b0600d986 */ /* 0x0003e2000c101124 */
[----:B------:R-:W-:Y:S05]  /*2550*/  @P3 BRA `(.L_x_41) ;  /* 0x00000000000c3947 */ /* 0x000fea0003800000 */
[----:B------:R-:W1:Y:S02]  /*2560*/  LDG.E.U8 R162, desc[UR36][R8.64+0x1] ;  /* 0x0000012408a27981 */ /* 0x000e64000c1e1100 */
[----:B-1----:R-:W-:-:S05]  /*2570*/  PRMT R11, R162, 0x8880, RZ ;  /* 0x00008880a20b7816 */ /* 0x002fca00000000ff */
[----:B------:R-:W-:-:S07]  /*2580*/  IMAD R10, R11, R152, RZ ;  /* 0x000000980b0a7224 */ /* 0x000fce00078e02ff */
.L_x_41:
[----:B------:R-:W-:Y:S05]  /*2590*/  BSYNC B1 ;  /* 0x0000000000017941 */ /* 0x000fea0003800000 */
.L_x_40:
[----:B------:R-:W-:Y:S01]  /*25a0*/  @!P3 IMAD R27, R27, R153, R10 ;  /* 0x000000991b1bb224 */ /* 0x000fe200078e020a */
[----:B------:R-:W-:Y:S04]  /*25b0*/  BSSY B1, `(.L_x_42) ;  /* 0x0000006000017945 */ /* 0x000fe80003800000 */
[----:B------:R3:W-:Y:S01]  /*25c0*/  @!P3 STG.E.U8 desc[UR36][R6.64+0x1], R27 ;  /* 0x0000011b0600b986 */ /* 0x0007e2000c101124 */
[----:B------:R-:W-:Y:S05]  /*25d0*/  @P4 BRA `(.L_x_43) ;  /* 0x00000000000c4947 */ /* 0x000fea0003800000 */
[----:B------:R-:W1:Y:S02]  /*25e0*/  LDG.E.U8 R162, desc[UR36][R2.64+0x8] ;  /* 0x0000082402a27981 */ /* 0x000e64000c1e1100 */
[----:B-1----:R-:W-:-:S05]  /*25f0*/  PRMT R11, R162, 0x8880, RZ ;  /* 0x00008880a20b7816 */ /* 0x002fca00000000ff */
[----:B------:R-:W-:-:S07]  /*2600*/  IMAD R10, R11, R152, RZ ;  /* 0x000000980b0a7224 */ /* 0x000fce00078e02ff */
.L_x_43:
[----:B------:R-:W-:Y:S05]  /*2610*/  BSYNC B1 ;  /* 0x0000000000017941 */ /* 0x000fea0003800000 */
.L_x_42:
[----:B-1----:R-:W-:Y:S01]  /*2620*/  @!P4 IMAD R11, R28, R153, R10 ;  /* 0x000000991c0bc224 */ /* 0x002fe200078e020a */
[----:B------:R-:W-:Y:S04]  /*2630*/  BSSY B1, `(.L_x_44) ;  /* 0x0000006000017945 */ /* 0x000fe80003800000 */
[----:B------:R1:W-:Y:S01]  /*2640*/  @!P4 STG.E.U8 desc[UR36][R4.64+0x8], R11 ;  /* 0x0000080b0400c986 */ /* 0x0003e2000c101124 */
[----:B------:R-:W-:Y:S05]  /*2650*/  @P2 BRA `(.L_x_45) ;  /* 0x00000000000c2947 */ /* 0x000fea0003800000 */
[----:B------:R-:W1:Y:S02]  /*2660*/  LDG.E.U8 R162, desc[UR36][R2.64+0x9] ;  /* 0x0000092402a27981 */ /* 0x000e64000c1e1100 */
[----:B-1----:R-:W-:-:S05]  /*2670*/  PRMT R11, R162, 0x8880, RZ ;  /* 0x00008880a20b7816 */ /* 0x002fca00000000ff */
[----:B------:R-:W-:-:S07]  /*2680*/  IMAD R10, R11, R152, RZ ;  /* 0x000000980b0a7224 */ /* 0x000fce00078e02ff */
.L_x_45:
[----:B------:R-:W-:Y:S05]  /*2690*/  BSYNC B1 ;  /* 0x0000000000017941 */ /* 0x000fea0003800000 */
.L_x_44:
[C---:B------:R-:W-:Y:S01]  /*26a0*/  ISETP.LT.OR P4, PT, R0.reuse, 0x9, !P0 ;  /* 0x000000090000780c */ /* 0x040fe20004781670 */
[----:B------:R-:W-:Y:S01]  /*26b0*/  @!P2 IMAD R29, R29, R153, R10 ;  /* 0x000000991d1da224 */ /* 0x000fe200078e020a */
[----:B------:R-:W-:Y:S01]  /*26c0*/  BSSY B1, `(.L_x_46) ;  /* 0x0000009000017945 */ /* 0x000fe20003800000 */
[C---:B------:R-:W-:Y:S02]  /*26d0*/  ISETP.LT.OR P3, PT, R0.reuse, 0xa, !P0 ;  /* 0x0000000a0000780c */ /* 0x040fe40004761670 */
[C---:B------:R-:W-:Y:S01]  /*26e0*/  ISETP.LT.OR P5, PT, R0.reuse, 0x11, !P1 ;  /* 0x000000110000780c */ /* 0x040fe20004fa1670 */
[----:B------:R4:W-:Y:S01]  /*26f0*/  @!P2 STG.E.U8 desc[UR36][R4.64+0x9], R29 ;  /* 0x0000091d0400a986 */ /* 0x0009e2000c101124 */
[----:B------:R-:W-:-:S06]  /*2700*/  ISETP.LT.OR P2, PT, R0, 0x12, !P1 ;  /* 0x000000120000780c */ /* 0x000fcc0004f41670 */
[----:B------:R-:W-:Y:S07]  /*2710*/  @P4 BRA `(.L_x_47) ;  /* 0x00000000000c4947 */ /* 0x000fee0003800000 */
[----:B------:R-:W1:Y:S02]  /*2720*/  LDG.E.U8 R162, desc[UR36][R8.64+0x8] ;  /* 0x0000082408a27981 */ /* 0x000e64000c1e1100 */
[----:B-1----:R-:W-:-:S05]  /*2730*/  PRMT R11, R162, 0x8880, RZ ;  /* 0x00008880a20b7816 */ /* 0x002fca00000000ff */
[----:B------:R-:W-:-:S07]  /*2740*/  IMAD R10, R11, R152, RZ ;  /* 0x000000980b0a7224 */ /* 0x000fce00078e02ff */
.L_x_47:
[----:B------:R-:W-:Y:S05]  /*2750*/  BSYNC B1 ;  /* 0x0000000000017941 */ /* 0x000fea0003800000 */
.L_x_46:
[----:B-1----:R-:W-:Y:S01]  /*2760*/  @!P4 IMAD R11, R30, R153, R10 ;  /* 0x000000991e0bc224 */ /* 0x002fe200078e020a */
[----:B------:R-:W-:Y:S04]  /*2770*/  BSSY B1, `(.L_x_48) ;  /* 0x0000006000017945 */ /* 0x000fe80003800000 */
[----:B------:R1:W-:Y:S01]  /*2780*/  @!P4 STG.E.U8 desc[UR36][R6.64+0x8], R11 ;  /* 0x0000080b0600c986 */ /* 0x0003e2000c101124 */
[----:B------:R-:W-:Y:S05]  /*2790*/  @P3 BRA `(.L_x_49) ;  /* 0x00000000000c3947 */ /* 0x000fea0003800000 */
[----:B------:R-:W1:Y:S02]  /*27a0*/  LDG.E.U8 R162, desc[UR36][R8.64+0x9] ;  /* 0x0000092408a27981 */ /* 0x000e64000c1e1100 */
[----:B-1----:R-:W-:-:S05]  /*27b0*/  PRMT R11, R162, 0x8880, RZ ;  /* 0x00008880a20b7816 */ /* 0x002fca00000000ff */
[----:B------:R-:W-:-:S07]  /*27c0*/  IMAD R10, R11, R152, RZ ;  /* 0x000000980b0a7224 */ /* 0x000fce00078e02ff */
.L_x_49:
[----:B------:R-:W-:Y:S05]  /*27d0*/  BSYNC B1 ;  /* 0x0000000000017941 */ /* 0x000fea0003800000 */
.L_x_48:
[----:B------:R-:W-:Y:S01]  /*27e0*/  @!P3 IMAD R31, R31, R153, R10 ;  /* 0x000000991f1fb224 */ /* 0x000fe200078e020a */
[----:B------:R-:W-:Y:S04]  /*27f0*/  BSSY B1, `(.L_x_50) ;  /* 0x0000006000017945 */ /* 0x000fe80003800000 */
[----:B------:R0:W-:Y:S01]  /*2800*/  @!P3 STG.E.U8 desc[UR36][R6.64+0x9], R31 ;  /* 0x0000091f0600b986 */ /* 0x0001e2000c101124 */
[----:B------:R-:W-:Y:S05]  /*2810*/  @P5 BRA `(.L_x_51) ;  /* 0x00000000000c5947 */ /* 0x000fea0003800000 */
[----:B------:R-:W1:Y:S02]  /*2820*/  LDG.E.U8 R162, desc[UR36][R2.64+0x10] ;  /* 0x0000102402a27981 */ /* 0x000e64000c1e1100 */
[----:B-1----:R-:W-:-:S05]  /*2830*/  PRMT R11, R162, 0x8880, RZ ;  /* 0x00008880a20b7816 */ /* 0x002fca00000000ff */
[----:B------:R-:W-:-:S07]  /*2840*/  IMAD R10, R11, R152, RZ ;  /* 0x000000980b0a7224 */ /* 0x000fce00078e02ff */
.L_x_51:
[----:B------:R-:W-:Y:S05]  /*2850*/  BSYNC B1 ;  /* 0x0000000000017941 */ /* 0x000fea0003800000 */
.L_x_50:
[----:B-1----:R-:W-:Y:S01]  /*2860*/  @!P5 IMAD R11, R32, R153, R10 ;  /* 0x00000099200bd224 */ /* 0x002fe200078e020a */
[----:B------:R-:W-:Y:S04]  /*2870*/  BSSY B1, `(.L_x_52) ;  /* 0x0000006000017945 */ /* 0x000fe80003800000 */
[----:B------:R1:W-:Y:S01]  /*2880*/  @!P5 STG.E.U8 desc[UR36][R4.64+0x10], R11 ;  /* 0x0000100b0400d986 */ /* 0x0003e2000c101124 */
[----:B------:R-:W-:Y:S05]  /*2890*/  @P2 BRA `(.L_x_53) ;  /* 0x00000000000c2947 */ /* 0x000fea0003800000 */
[----:B------:R-:W1:Y:S02]  /*28a0*/  LDG.E.U8 R162, desc[UR36][R2.64+0x11] ;  /* 0x0000112402a27981 */ /* 0x000e64000c1e1100 */
[----:B-1----:R-:W-:-:S05]  /*28b0*/  PRMT R11, R162, 0x8880, RZ ;  /* 0x00008880a20b7816 */ /* 0x002fca00000000ff */
[----:B------:R-:W-:-:S07]  /*28c0*/  IMAD R10, R11, R152, RZ ;  /* 0x000000980b0a7224 */ /* 0x000fce00078e02ff */
.L_x_53:
[----:B------:R-:W-:Y:S05]  /*28d0*/  BSYNC B1 ;  /* 0x0000000000017941 */ /* 0x000fea0003800000 */
.L_x_52:
        /* <DEDUP_REMOVED lines=11> */
.L_x_55:
[----:B------:R-:W-:Y:S05]  /*2990*/  BSYNC B1 ;  /* 0x0000000000017941 */ /* 0x000fea0003800000 */
.L_x_54:
[----:B-1----:R-:W-:Y:S01]  /*29a0*/  @!P4 IMAD R11, R34, R153, R10 ;  /* 0x00000099220bc224 */ /* 0x002fe200078e020a */
[----:B------:R-:W-:Y:S04]  /*29b0*/  BSSY B1, `(.L_x_56) ;  /* 0x0000006000017945 */ /* 0x000fe80003800000 */
[----:B------:R1:W-:Y:S01]  /*29c0*/  @!P4 STG.E.U8 desc[UR36][R6.64+0x10], R11 ;  /* 0x0000100b0600c986 */ /* 0x0003e2000c101124 */
[----:B------:R-:W-:Y:S05]  /*29d0*/  @P3 BRA `(.L_x_57) ;  /* 0x00000000000c3947 */ /* 0x000fea0003800000 */
[----:B------:R-:W1:Y:S02]  /*29e0*/  LDG.E.U8 R162, desc[UR36][R8.64+0x11] ;  /* 0x0000112408a27981 */ /* 0x000e64000c1e1100 */
[----:B-1----:R-:W-:-:S05]  /*29f0*/  PRMT R11, R162, 0x8880, RZ ;  /* 0x00008880a20b7816 */ /* 0x002fca00000000ff */
[----:B------:R-:W-:-:S07]  /*2a00*/  IMAD R10, R11, R152, RZ ;  /* 0x000000980b0a7224 */ /* 0x000fce00078e02ff */
.L_x_57:
[----:B------:R-:W-:Y:S05]  /*2a10*/  BSYNC B1 ;  /* 0x0000000000017941 */ /* 0x000fea0003800000 */
.L_x_56:
[----:B------:R-:W-:Y:S01]  /*2a20*/  @!P3 IMAD R35, R35, R153, R10 ;  /* 0x000000992323b224 */ /* 0x000fe200078e020a */
[----:B------:R-:W-:Y:S04]  /*2a30*/  BSSY B1, `(.L_x_58) ;  /* 0x0000006000017945 */ /* 0x000fe80003800000 */
[----:B------:R0:W-:Y:S01]  /*2a40*/  @!P3 STG.E.U8 desc[UR36][R6.64+0x11], R35 ;  /* 0x000011230600b986 */ /* 0x0001e2000c101124 */
[----:B------:R-:W-:Y:S05]  /*2a50*/  @P5 BRA `(.L_x_59) ;  /* 0x00000000000c5947 */ /* 0x000fea0003800000 */
[----:B------:R-:W1:Y:S02]  /*2a60*/  LDG.E.U8 R162, desc[UR36][R2.64+0x18] ;  /* 0x0000182402a27981 */ /* 0x000e64000c1e1100 */
[----:B-1----:R-:W-:-:S05]  /*2a70*/  PRMT R11, R162, 0x8880, RZ ;  /* 0x00008880a20b7816 */ /* 0x002fca00000000ff */
[----:B------:R-:W-:-:S07]  /*2a80*/  IMAD R10, R11, R152, RZ ;  /* 0x000000980b0a7224 */ /* 0x000fce00078e02ff */
.L_x_59:
[----:B------:R-:W-:Y:S05]  /*2a90*/  BSYNC B1 ;  /* 0x0000000000017941 */ /* 0x000fea0003800000 */
.L_x_58:
[----:B-1----:R-:W-:Y:S01]  /*2aa0*/  @!P5 IMAD R11, R36, R153, R10 ;  /* 0x00000099240bd224 */ /* 0x002fe200078e020a */
[----:B------:R-:W-:Y:S04]  /*2ab0*/  BSSY B1, `(.L_x_60) ;  /* 0x0000006000017945 */ /* 0x000fe80003800000 */
[----:B------:R1:W-:Y:S01]  /*2ac0*/  @!P5 STG.E.U8 desc[UR36][R4.64+0x18], R11 ;  /* 0x0000180b0400d986 */ /* 0x0003e2000c101124 */
[----:B------:R-:W-:Y:S05]  /*2ad0*/  @P2 BRA `(.L_x_61) ;  /* 0x00000000000c2947 */ /* 0x000fea0003800000 */
[----:B------:R-:W1:Y:S02]  /*2ae0*/  LDG.E.U8 R162, desc[UR36][R2.64+0x19] ;  /* 0x0000192402a27981 */ /* 0x000e64000c1e1100 */
[----:B-1----:R-:W-:-:S05]  /*2af0*/  PRMT R11, R162, 0x8880, RZ ;  /* 0x00008880a20b7816 */ /* 0x002fca00000000ff */
[----:B------:R-:W-:-:S07]  /*2b00*/  IMAD R10, R11, R152, RZ ;  /* 0x000000980b0a7224 */ /* 0x000fce00078e02ff */
.L_x_61:
[----:B------:R-:W-:Y:S05]  /*2b10*/  BSYNC B1 ;  /* 0x0000000000017941 */ /* 0x000fea0003800000 */
.L_x_60:
        /* <DEDUP_REMOVED lines=11> */
.L_x_63:
[----:B------:R-:W-:Y:S05]  /*2bd0*/  BSYNC B1 ;  /* 0x0000000000017941 */ /* 0x000fea0003800000 */
.L_x_62:
[----:B-1----:R-:W-:Y:S01]  /*2be0*/  @!P4 IMAD R11, R38, R153, R10 ;  /* 0x00000099260bc224 */ /* 0x002fe200078e020a */
[----:B------:R-:W-:Y:S04]  /*2bf0*/  BSSY B1, `(.L_x_64) ;  /* 0x0000006000017945 */ /* 0x000fe80003800000 */
[----:B------:R1:W-:Y:S01]  /*2c00*/  @!P4 STG.E.U8 desc[UR36][R6.64+0x18], R11 ;  /* 0x0000180b0600c986 */ /* 0x0003e2000c101124 */
[----:B------:R-:W-:Y:S05]  /*2c10*/  @P3 BRA `(.L_x_65) ;  /* 0x00000000000c3947 */ /* 0x000fea0003800000 */
[----:B------:R-:W1:Y:S02]  /*2c20*/  LDG.E.U8 R162, desc[UR36][R8.64+0x19] ;  /* 0x0000192408a27981 */ /* 0x000e64000c1e1100 */
[----:B-1----:R-:W-:-:S05]  /*2c30*/  PRMT R11, R162, 0x8880, RZ ;  /* 0x00008880a20b7816 */ /* 0x002fca00000000ff */
[----:B------:R-:W-:-:S07]  /*2c40*/  IMAD R10, R11, R152, RZ ;  /* 0x000000980b0a7224 */ /* 0x000fce00078e02ff */
.L_x_65:
[----:B------:R-:W-:Y:S05]  /*2c50*/  BSYNC B1 ;  /* 0x0000000000017941 */ /* 0x000fea0003800000 */
.L_x_64:
[----:B------:R-:W-:Y:S01]  /*2c60*/  @!P3 IMAD R39, R39, R153, R10 ;  /* 0x000000992727b224 */ /* 0x000fe200078e020a */
[----:B------:R-:W-:Y:S04]  /*2c70*/  BSSY B1, `(.L_x_66) ;  /* 0x0000006000017945 */ /* 0x000fe80003800000 */
[----:B------:R0:W-:Y:S01]  /*2c80*/  @!P3 STG.E.U8 desc[UR36][R6.64+0x19], R39 ;  /* 0x000019270600b986 */ /* 0x0001e2000c101124 */
[----:B------:R-:W-:Y:S05]  /*2c90*/  @P5 BRA `(.L_x_67) ;  /* 0x00000000000c5947 */ /* 0x000fea0003800000 */
[----:B------:R-:W1:Y:S02]  /*2ca0*/  LDG.E.U8 R162, desc[UR36][R2.64+0x20] ;  /* 0x0000202402a27981 */ /* 0x000e64000c1e1100 */
[----:B-1----:R-:W-:-:S05]  /*2cb0*/  PRMT R11, R162, 0x8880, RZ ;  /* 0x00008880a20b7816 */ /* 0x002fca00000000ff */
[----:B------:R-:W-:-:S07]  /*2cc0*/  IMAD R10, R11, R152, RZ ;  /* 0x000000980b0a7224 */ /* 0x000fce00078e02ff */
.L_x_67:
[----:B------:R-:W-:Y:S05]  /*2cd0*/  BSYNC B1 ;  /* 0x0000000000017941 */ /* 0x000fea0003800000 */
.L_x_66:
[----:B-1----:R-:W-:Y:S01]  /*2ce0*/  @!P5 IMAD R11, R40, R153, R10 ;  /* 0x00000099280bd224 */ /* 0x002fe200078e020a */
[----:B------:R-:W-:Y:S04]  /*2cf0*/  BSSY B1, `(.L_x_68) ;  /* 0x0000006000017945 */ /* 0x000fe80003800000 */
[----:B------:R1:W-:Y:S01]  /*2d00*/  @!P5 STG.E.U8 desc[UR36][R4.64+0x20], R11 ;  /* 0x0000200b0400d986 */ /* 0x0003e2000c101124 */
[----:B------:R-:W-:Y:S05]  /*2d10*/  @P2 BRA `(.L_x_69) ;  /* 0x00000000000c2947 */ /* 0x000fea0003800000 */
[----:B------:R-:W1:Y:S02]  /*2d20*/  LDG.E.U8 R162, desc[UR36][R2.64+0x21] ;  /* 0x0000212402a27981 */ /* 0x000e64000c1e1100 */
[----:B-1----:R-:W-:-:S05]  /*2d30*/  PRMT R11, R162, 0x8880, RZ ;  /* 0x00008880a20b7816 */ /* 0x002fca00000000ff */
[----:B------:R-:W-:-:S07]  /*2d40*/  IMAD R10, R11, R152, RZ ;  /* 0x000000980b0a7224 */ /* 0x000fce00078e02ff */
.L_x_69:
[----:B------:R-:W-:Y:S05]  /*2d50*/  BSYNC B1 ;  /* 0x0000000000017941 */ /* 0x000fea0003800000 */
.L_x_68:
        /* <DEDUP_REMOVED lines=11> */
.L_x_71:
[----:B------:R-:W-:Y:S05]  /*2e10*/  BSYNC B1 ;  /* 0x0000000000017941 */ /* 0x000fea0003800000 */
.L_x_70:
[----:B-1----:R-:W-:Y:S01]  /*2e20*/  @!P4 IMAD R11, R42, R153, R10 ;  /* 0x000000992a0bc224 */ /* 0x002fe200078e020a */
[----:B------:R-:W-:Y:S04]  /*2e30*/  BSSY B1, `(.L_x_72) ;  /* 0x0000006000017945 */ /* 0x000fe80003800000 */
[----:B------:R1:W-:Y:S01]  /*2e40*/  @!P4 STG.E.U8 desc[UR36][R6.64+0x20], R11 ;  /* 0x0000200b0600c986 */ /* 0x0003e2000c101124 */
[----:B------:R-:W-:Y:S05]  /*2e50*/  @P3 BRA `(.L_x_73) ;  /* 0x00000000000c3947 */ /* 0x000fea0003800000 */
[----:B------:R-:W1:Y:S02]  /*2e60*/  LDG.E.U8 R162, desc[UR36][R8.64+0x21] ;  /* 0x0000212408a27981 */ /* 0x000e64000c1e1100 */
[----:B-1----:R-:W-:-:S05]  /*2e70*/  PRMT R11, R162, 0x8880, RZ ;  /* 0x00008880a20b7816 */ /* 0x002fca00000000ff */
[----:B------:R-:W-:-:S07]  /*2e80*/  IMAD R10, R11, R152, RZ ;  /* 0x000000980b0a7224 */ /* 0x000fce00078e02ff */
.L_x_73:
[----:B------:R-:W-:Y:S05]  /*2e90*/  BSYNC B1 ;  /* 0x0000000000017941 */ /* 0x000fea0003800000 */
.L_x_72:
[----:B------:R-:W-:Y:S01]  /*2ea0*/  @!P3 IMAD R43, R43, R153, R10 ;  /* 0x000000992b2bb224 */ /* 0x000fe200078e020a */
[----:B------:R-:W-:Y:S04]  /*2eb0*/  BSSY B1, `(.L_x_74) ;  /* 0x0000006000017945 */ /* 0x000fe80003800000 */
[----:B------:R0:W-:Y:S01]  /*2ec0*/  @!P3 STG.E.U8 desc[UR36][R6.64+0x21], R43 ;  /* 0x0000212b0600b986 */ /* 0x0001e2000c101124 */
[----:B------:R-:W-:Y:S05]  /*2ed0*/  @P5 BRA `(.L_x_75) ;  /* 0x00000000000c5947 */ /* 0x000fea0003800000 */
[----:B------:R-:W1:Y:S02]  /*2ee0*/  LDG.E.U8 R162, desc[UR36][R2.64+0x28] ;  /* 0x0000282402a27981 */ /* 0x000e64000c1e1100 */
[----:B-1----:R-:W-:-:S05]  /*2ef0*/  PRMT R11, R162, 0x8880, RZ ;  /* 0x00008880a20b7816 */ /* 0x002fca00000000ff */
[----:B------:R-:W-:-:S07]  /*2f00*/  IMAD R10, R11, R152, RZ ;  /* 0x000000980b0a7224 */ /* 0x000fce00078e02ff */
.L_x_75:
[----:B------:R-:W-:Y:S05]  /*2f10*/  BSYNC B1 ;  /* 0x0000000000017941 */ /* 0x000fea0003800000 */
.L_x_74:
[----:B-1----:R-:W-:Y:S01]  /*2f20*/  @!P5 IMAD R11, R44, R153, R10 ;  /* 0x000000992c0bd224 */ /* 0x002fe200078e020a */
[----:B------:R-:W-:Y:S04]  /*2f30*/  BSSY B1, `(.L_x_76) ;  /* 0x0000006000017945 */ /* 0x000fe80003800000 */
[----:B------:R1:W-:Y:S01]  /*2f40*/  @!P5 STG.E.U8 desc[UR36][R4.64+0x28], R11 ;  /* 0x0000280b0400d986 */ /* 0x0003e2000c101124 */
[----:B------:R-:W-:Y:S05]  /*2f50*/  @P2 BRA `(.L_x_77) ;  /* 0x00000000000c2947 */ /* 0x000fea0003800000 */
[----:B------:R-:W1:Y:S02]  /*2f60*/  LDG.E.U8 R162, desc[UR36][R2.64+0x29] ;  /* 0x0000292402a27981 */ /* 0x000e64000c1e1100 */
[----:B-1----:R-:W-:-:S05]  /*2f70*/  PRMT R11, R162, 0x8880, RZ ;  /* 0x00008880a20b7816 */ /* 0x002fca00000000ff */
[----:B------:R-:W-:-:S07]  /*2f80*/  IMAD R10, R11, R152, RZ ;  /* 0x000000980b0a7224 */ /* 0x000fce00078e02ff */
.L_x_77:
[----:B------:R-:W-:Y:S05]  /*2f90*/  BSYNC B1 ;  /* 0x0000000000017941 */ /* 0x000fea0003800000 */
.L_x_76:
        /* <DEDUP_REMOVED lines=11> */
.L_x_79:
[----:B------:R-:W-:Y:S05]  /*3050*/  BSYNC B1 ;  /* 0x0000000000017941 */ /* 0x000fea0003800000 */
.L_x_78:
[----:B-1----:R-:W-:Y:S01]  /*3060*/  @!P4 IMAD R11, R46, R153, R10 ;  /* 0x000000992e0bc224 */ /* 0x002fe200078e020a */
[----:B------:R-:W-:Y:S04]  /*3070*/  BSSY B1, `(.L_x_80) ;  /* 0x0000006000017945 */ /* 0x000fe80003800000 */
[----:B------:R1:W-:Y:S01]  /*3080*/  @!P4 STG.E.U8 desc[UR36][R6.64+0x28], R11 ;  /* 0x0000280b0600c986 */ /* 0x0003e2000c101124 */
[----:B------:R-:W-:Y:S05]  /*3090*/  @P3 BRA `(.L_x_81) ;  /* 0x00000000000c3947 */ /* 0x000fea0003800000 */
[----:B------:R-:W1:Y:S02]  /*30a0*/  LDG.E.U8 R162, desc[UR36][R8.64+0x29] ;  /* 0x0000292408a27981 */ /* 0x000e64000c1e1100 */
[----:B-1----:R-:W-:-:S05]  /*30b0*/  PRMT R11, R162, 0x8880, RZ ;  /* 0x00008880a20b7816 */ /* 0x002fca00000000ff */
[----:B------:R-:W-:-:S07]  /*30c0*/  IMAD R10, R11, R152, RZ ;  /* 0x000000980b0a7224 */ /* 0x000fce00078e02ff */
.L_x_81:
[----:B------:R-:W-:Y:S05]  /*30d0*/  BSYNC B1 ;  /* 0x0000000000017941 */ /* 0x000fea0003800000 */
.L_x_80:
[----:B------:R-:W-:Y:S01]  /*30e0*/  @!P3 IMAD R47, R47, R153, R10 ;  /* 0x000000992f2fb224 */ /* 0x000fe200078e020a */
[----:B------:R-:W-:Y:S04]  /*30f0*/  BSSY B1, `(.L_x_82) ;  /* 0x0000006000017945 */ /* 0x000fe80003800000 */
[----:B------:R0:W-:Y:S01]  /*3100*/  @!P3 STG.E.U8 desc[UR36][R6.64+0x29], R47 ;  /* 0x0000292f0600b986 */ /* 0x0001e2000c101124 */
[----:B------:R-:W-:Y:S05]  /*3110*/  @P5 BRA `(.L_x_83) ;  /* 0x00000000000c5947 */ /* 0x000fea0003800000 */
[----:B------:R-:W1:Y:S02]  /*3120*/  LDG.E.U8 R162, desc[UR36][R2.64+0x30] ;  /* 0x0000302402a27981 */ /* 0x000e64000c1e1100 */
[----:B-1----:R-:W-:-:S05]  /*3130*/  PRMT R11, R162, 0x8880, RZ ;  /* 0x00008880a20b7816 */ /* 0x002fca00000000ff */
[----:B------:R-:W-:-:S07]  /*3140*/  IMAD R10, R11, R152, RZ ;  /* 0x000000980b0a7224 */ /* 0x000fce00078e02ff */
.L_x_83:
[----:B------:R-:W-:Y:S05]  /*3150*/  BSYNC B1 ;  /* 0x0000000000017941 */ /* 0x000fea0003800000 */
.L_x_82:
[----:B-1----:R-:W-:Y:S01]  /*3160*/  @!P5 IMAD R11, R48, R153, R10 ;  /* 0x00000099300bd224 */ /* 0x002fe200078e020a */
[----:B------:R-:W-:Y:S04]  /*3170*/  BSSY B1, `(.L_x_84) ;  /* 0x0000006000017945 */ /* 0x000fe80003800000 */
[----:B------:R1:W-:Y:S01]  /*3180*/  @!P5 STG.E.U8 desc[UR36][R4.64+0x30], R11 ;  /* 0x0000300b0400d986 */ /* 0x0003e2000c101124 */
[----:B------:R-:W-:Y:S05]  /*3190*/  @P2 BRA `(.L_x_85) ;  /* 0x00000000000c2947 */ /* 0x000fea0003800000 */
[----:B------:R-:W1:Y:S02]  /*31a0*/  LDG.E.U8 R162, desc[UR36][R2.64+0x31] ;  /* 0x0000312402a27981 */ /* 0x000e64000c1e1100 */
[----:B-1----:R-:W-:-:S05]  /*31b0*/  PRMT R11, R162, 0x8880, RZ ;  /* 0x00008880a20b7816 */ /* 0x002fca00000000ff */
[----:B------:R-:W-:-:S07]  /*31c0*/  IMAD R10, R11, R152, RZ ;  /* 0x000000980b0a7224 */ /* 0x000fce00078e02ff */
.L_x_85:
[----:B------:R-:W-:Y:S05]  /*31d0*/  BSYNC B1 ;  /* 0x0000000000017941 */ /* 0x000fea0003800000 */
.L_x_84:
        /* <DEDUP_REMOVED lines=11> */
.L_x_87:
[----:B------:R-:W-:Y:S05]  /*3290*/  BSYNC B1 ;  /* 0x0000000000017941 */ /* 0x000fea0003800000 */
.L_x_86:
[----:B-1----:R-:W-:Y:S01]  /*32a0*/  @!P4 IMAD R11, R50, R153, R10 ;  /* 0x00000099320bc224 */ /* 0x002fe200078e020a */
[----:B------:R-:W-:Y:S04]  /*32b0*/  BSSY B1, `(.L_x_88) ;  /* 0x0000006000017945 */ /* 0x000fe80003800000 */
[----:B------:R1:W-:Y:S01]  /*32c0*/  @!P4 STG.E.U8 desc[UR36][R6.64+0x30], R11 ;  /* 0x0000300b0600c986 */ /* 0x0003e2000c101124 */
[----:B------:R-:W-:Y:S05]  /*32d0*/  @P3 BRA `(.L_x_89) ;  /* 0x00000000000c3947 */ /* 0x000fea0003800000 */
[----:B------:R-:W1:Y:S02]  /*32e0*/  LDG.E.U8 R162, desc[UR36][R8.64+0x31] ;  /* 0x0000312408a27981 */ /* 0x000e64000c1e1100 */
[----:B-1----:R-:W-:-:S05]  /*32f0*/  PRMT R11, R162, 0x8880, RZ ;  /* 0x00008880a20b7816 */ /* 0x002fca00000000ff */
[----:B------:R-:W-:-:S07]  /*3300*/  IMAD R10, R11, R152, RZ ;  /* 0x000000980b0a7224 */ /* 0x000fce00078e02ff */
.L_x_89:
[----:B------:R-:W-:Y:S05]  /*3310*/  BSYNC B1 ;  /* 0x0000000000017941 */ /* 0x000fea0003800000 */
.L_x_88:
[----:B------:R-:W-:Y:S01]  /*3320*/  @!P3 IMAD R51, R51, R153, R10 ;  /* 0x000000993333b224 */ /* 0x000fe200078e020a */
[----:B------:R-:W-:Y:S04]  /*3330*/  BSSY B1, `(.L_x_90) ;  /* 0x0000006000017945 */ /* 0x000fe80003800000 */
[----:B------:R0:W-:Y:S01]  /*3340*/  @!P3 STG.E.U8 desc[UR36][R6.64+0x31], R51 ;  /* 0x000031330600b986 */ /* 0x0001e2000c101124 */
[----:B------:R-:W-:Y:S05]  /*3350*/  @P5 BRA `(.L_x_91) ;  /* 0x00000000000c5947 */ /* 0x000fea0003800000 */
[----:B------:R-:W1:Y:S02]  /*3360*/  LDG.E.U8 R162, desc[UR36][R2.64+0x38] ;  /* 0x0000382402a27981 */ /* 0x000e64000c1e1100 */
[----:B-1----:R-:W-:-:S05]  /*3370*/  PRMT R11, R162, 0x8880, RZ ;  /* 0x00008880a20b7816 */ /* 0x002fca00000000ff */
[----:B------:R-:W-:-:S07]  /*3380*/  IMAD R10, R11, R152, RZ ;  /* 0x000000980b0a7224 */ /* 0x000fce00078e02ff */
.L_x_91:
[----:B------:R-:W-:Y:S05]  /*3390*/  BSYNC B1 ;  /* 0x0000000000017941 */ /* 0x000fea0003800000 */
.L_x_90:
[----:B-1----:R-:W-:Y:S01]  /*33a0*/  @!P5 IMAD R11, R52, R153, R10 ;  /* 0x00000099340bd224 */ /* 0x002fe200078e020a */
[----:B------:R-:W-:Y:S04]  /*33b0*/  BSSY B1, `(.L_x_92) ;  /* 0x0000006000017945 */ /* 0x000fe80003800000 */
[----:B------:R1:W-:Y:S01]  /*33c0*/  @!P5 STG.E.U8 desc[UR36][R4.64+0x38], R11 ;  /* 0x0000380b0400d986 */ /* 0x0003e2000c101124 */
[----:B------:R-:W-:Y:S05]  /*33d0*/  @P2 BRA `(.L_x_93) ;  /* 0x00000000000c2947 */ /* 0x000fea0003800000 */
[----:B------:R-:W1:Y:S02]  /*33e0*/  LDG.E.U8 R162, desc[UR36][R2.64+0x39] ;  /* 0x0000392402a27981 */ /* 0x000e64000c1e1100 */
[----:B-1----:R-:W-:-:S05]  /*33f0*/  PRMT R11, R162, 0x8880, RZ ;  /* 0x00008880a20b7816 */ /* 0x002fca00000000ff */
[----:B------:R-:W-:-:S07]  /*3400*/  IMAD R10, R11, R152, RZ ;  /* 0x000000980b0a7224 */ /* 0x000fce00078e02ff */
.L_x_93:
[----:B------:R-:W-:Y:S05]  /*3410*/  BSYNC B1 ;  /* 0x0000000000017941 */ /* 0x000fea0003800000 */
.L_x_92:
        /* <DEDUP_REMOVED lines=11> */
.L_x_95:
[----:B------:R-:W-:Y:S05]  /*34d0*/  BSYNC B1 ;  /* 0x0000000000017941 */ /* 0x000fea0003800000 */
.L_x_94:
[----:B-1----:R-:W-:Y:S01]  /*34e0*/  @!P4 IMAD R11, R54, R153, R10 ;  /* 0x00000099360bc224 */ /* 0x002fe200078e020a */
[----:B------:R-:W-:Y:S04]  /*34f0*/  BSSY B1, `(.L_x_96) ;  /* 0x0000006000017945 */ /* 0x000fe80003800000 */
[----:B------:R1:W-:Y:S01]  /*3500*/  @!P4 STG.E.U8 desc[UR36][R6.64+0x38], R11 ;  /* 0x0000380b0600c986 */ /* 0x0003e2000c101124 */
[----:B------:R-:W-:Y:S05]  /*3510*/  @P3 BRA `(.L_x_97) ;  /* 0x00000000000c3947 */ /* 0x000fea0003800000 */
[----:B------:R-:W1:Y:S02]  /*3520*/  LDG.E.U8 R162, desc[UR36][R8.64+0x39] ;  /* 0x0000392408a27981 */ /* 0x000e64000c1e1100 */
[----:B-1----:R-:W-:-:S05]  /*3530*/  PRMT R11, R162, 0x8880, RZ ;  /* 0x00008880a20b7816 */ /* 0x002fca00000000ff */
[----:B------:R-:W-:-:S07]  /*3540*/  IMAD R10, R11, R152, RZ ;  /* 0x000000980b0a7224 */ /* 0x000fce00078e02ff */
.L_x_97:
[----:B------:R-:W-:Y:S05]  /*3550*/  BSYNC B1 ;  /* 0x0000000000017941 */ /* 0x000fea0003800000 */
.L_x_96:
[----:B------:R-:W-:Y:S01]  /*3560*/  @!P3 IMAD R55, R55, R153, R10 ;  /* 0x000000993737b224 */ /* 0x000fe200078e020a */
[----:B------:R-:W-:Y:S04]  /*3570*/  BSSY B1, `(.L_x_98) ;  /* 0x0000006000017945 */ /* 0x000fe80003800000 */
[----:B------:R0:W-:Y:S01]  /*3580*/  @!P3 STG.E.U8 desc[UR36][R6.64+0x39], R55 ;  /* 0x000039370600b986 */ /* 0x0001e2000c101124 */
[----:B------:R-:W-:Y:S05]  /*3590*/  @P5 BRA `(.L_x_99) ;  /* 0x00000000000c5947 */ /* 0x000fea0003800000 */
[----:B------:R-:W1:Y:S02]  /*35a0*/  LDG.E.U8 R162, desc[UR36][R2.64+0x40] ;  /* 0x0000402402a27981 */ /* 0x000e64000c1e1100 */
[----:B-1----:R-:W-:-:S05]  /*35b0*/  PRMT R11, R162, 0x8880, RZ ;  /* 0x00008880a20b7816 */ /* 0x002fca00000000ff */
[----:B------:R-:W-:-:S07]  /*35c0*/  IMAD R10, R11, R152, RZ ;  /* 0x000000980b0a7224 */ /* 0x000fce00078e02ff */
.L_x_99:
[----:B------:R-:W-:Y:S05]  /*35d0*/  BSYNC B1 ;  /* 0x0000000000017941 */ /* 0x000fea0003800000 */
.L_x_98:
[----:B-1----:R-:W-:Y:S01]  /*35e0*/  @!P5 IMAD R11, R56, R153, R10 ;  /* 0x00000099380bd224 */ /* 0x002fe200078e020a */
[----:B------:R-:W-:Y:S04]  /*35f0*/  BSSY B1, `(.L_x_100) ;  /* 0x0000006000017945 */ /* 0x000fe80003800000 */
[----:B------:R1:W-:Y:S01]  /*3600*/  @!P5 STG.E.U8 desc[UR36][R4.64+0x40], R11 ;  /* 0x0000400b0400d986 */ /* 0x0003e2000c101124 */
[----:B------:R-:W-:Y:S05]  /*3610*/  @P2 BRA `(.L_x_101) ;  /* 0x00000000000c2947 */ /* 0x000fea0003800000 */
[----:B------:R-:W1:Y:S02]  /*3620*/  LDG.E.U8 R162, desc[UR36][R2.64+0x41] ;  /* 0x0000412402a27981 */ /* 0x000e64000c1e1100 */
[----:B-1----:R-:W-:-:S05]  /*3630*/  PRMT R11, R162, 0x8880, RZ ;  /* 0x00008880a20b7816 */ /* 0x002fca00000000ff */
[----:B------:R-:W-:-:S07]  /*3640*/  IMAD R10, R11, R152, RZ ;  /* 0x000000980b0a7224 */ /* 0x000fce00078e02ff */
.L_x_101:
[----:B------:R-:W-:Y:S05]  /*3650*/  BSYNC B1 ;  /* 0x0000000000017941 */ /* 0x000fea0003800000 */
.L_x_100:
        /* <DEDUP_REMOVED lines=11> */
.L_x_103:
[----:B------:R-:W-:Y:S05]  /*3710*/  BSYNC B1 ;  /* 0x0000000000017941 */ /* 0x000fea0003800000 */
.L_x_102:
[----:B-1----:R-:W-:Y:S01]  /*3720*/  @!P4 IMAD R11, R58, R153, R10 ;  /* 0x000000993a0bc224 */ /* 0x002fe200078e020a */
[----:B------:R-:W-:Y:S04]  /*3730*/  BSSY B1, `(.L_x_104) ;  /* 0x0000006000017945 */ /* 0x000fe80003800000 */
[----:B------:R1:W-:Y:S01]  /*3740*/  @!P4 STG.E.U8 desc[UR36][R6.64+0x40], R11 ;  /* 0x0000400b0600c986 */ /* 0x0003e2000c101124 */
[----:B------:R-:W-:Y:S05]  /*3750*/  @P3 BRA `(.L_x_105) ;  /* 0x00000000000c3947 */ /* 0x000fea0003800000 */
[----:B------:R-:W1:Y:S02]  /*3760*/  LDG.E.U8 R162, desc[UR36][R8.64+0x41] ;  /* 0x0000412408a27981 */ /* 0x000e64000c1e1100 */
[----:B-1----:R-:W-:-:S05]  /*3770*/  PRMT R11, R162, 0x8880, RZ ;  /* 0x00008880a20b7816 */ /* 0x002fca00000000ff */
[----:B------:R-:W-:-:S07]  /*3780*/  IMAD R10, R11, R152, RZ ;  /* 0x000000980b0a7224 */ /* 0x000fce00078e02ff */
.L_x_105:
[----:B------:R-:W-:Y:S05]  /*3790*/  BSYNC B1 ;  /* 0x0000000000017941 */ /* 0x000fea0003800000 */
.L_x_104:
[----:B------:R-:W-:Y:S01]  /*37a0*/  @!P3 IMAD R59, R59, R153, R10 ;  /* 0x000000993b3bb224 */ /* 0x000fe200078e020a */
[----:B------:R-:W-:Y:S04]  /*37b0*/  BSSY B1, `(.L_x_106) ;  /* 0x0000006000017945 */ /* 0x000fe80003800000 */
[----:B------:R0:W-:Y:S01]  /*37c0*/  @!P3 STG.E.U8 desc[UR36][R6.64+0x41], R59 ;  /* 0x0000413b0600b986 */ /* 0x0001e2000c101124 */
[----:B------:R-:W-:Y:S05]  /*37d0*/  @P5 BRA `(.L_x_107) ;  /* 0x00000000000c5947 */ /* 0x000fea0003800000 */
[----:B------:R-:W1:Y:S02]  /*37e0*/  LDG.E.U8 R162, desc[UR36][R2.64+0x48] ;  /* 0x0000482402a27981 */ /* 0x000e64000c1e1100 */
[----:B-1----:R-:W-:-:S05]  /*37f0*/  PRMT R11, R162, 0x8880, RZ ;  /* 0x00008880a20b7816 */ /* 0x002fca00000000ff */
[----:B------:R-:W-:-:S07]  /*3800*/  IMAD R10, R11, R152, RZ ;  /* 0x000000980b0a7224 */ /* 0x000fce00078e02ff */
.L_x_107:
[----:B------:R-:W-:Y:S05]  /*3810*/  BSYNC B1 ;  /* 0x0000000000017941 */ /* 0x000fea0003800000 */
.L_x_106:
[----:B-1----:R-:W-:Y:S01]  /*3820*/  @!P5 IMAD R11, R60, R153, R10 ;  /* 0x000000993c0bd224 */ /* 0x002fe200078e020a */
[----:B------:R-:W-:Y:S04]  /*3830*/  BSSY B1, `(.L_x_108) ;  /* 0x0000006000017945 */ /* 0x000fe80003800000 */
[----:B------:R1:W-:Y:S01]  /*3840*/  @!P5 STG.E.U8 desc[UR36][R4.64+0x48], R11 ;  /* 0x0000480b0400d986 */ /* 0x0003e2000c101124 */
[----:B------:R-:W-:Y:S05]  /*3850*/  @P2 BRA `(.L_x_109) ;  /* 0x00000000000c2947 */ /* 0x000fea0003800000 */
[----:B------:R-:W1:Y:S02]  /*3860*/  LDG.E.U8 R162, desc[UR36][R2.64+0x49] ;  /* 0x0000492402a27981 */ /* 0x000e64000c1e1100 */
[----:B-1----:R-:W-:-:S05]  /*3870*/  PRMT R11, R162, 0x8880, RZ ;  /* 0x00008880a20b7816 */ /* 0x002fca00000000ff */
[----:B------:R-:W-:-:S07]  /*3880*/  IMAD R10, R11, R152, RZ ;  /* 0x000000980b0a7224 */ /* 0x000fce00078e02ff */
.L_x_109:
[----:B------:R-:W-:Y:S05]  /*3890*/  BSYNC B1 ;  /* 0x0000000000017941 */ /* 0x000fea0003800000 */
.L_x_108:
        /* <DEDUP_REMOVED lines=11> */
.L_x_111:
[----:B------:R-:W-:Y:S05]  /*3950*/  BSYNC B1 ;  /* 0x0000000000017941 */ /* 0x000fea0003800000 */
.L_x_110:
[----:B-1----:R-:W-:Y:S01]  /*3960*/  @!P4 IMAD R11, R62, R153, R10 ;  /* 0x000000993e0bc224 */ /* 0x002fe200078e020a */
[----:B------:R-:W-:Y:S04]  /*3970*/  BSSY B1, `(.L_x_112) ;  /* 0x0000006000017945 */ /* 0x000fe80003800000 */
[----:B------:R1:W-:Y:S01]  /*3980*/  @!P4 STG.E.U8 desc[UR36][R6.64+0x48], R11 ;  /* 0x0000480b0600c986 */ /* 0x0003e2000c101124 */
[----:B------:R-:W-:Y:S05]  /*3990*/  @P3 BRA `(.L_x_113) ;  /* 0x00000000000c3947 */ /* 0x000fea0003800000 */
[----:B------:R-:W1:Y:S02]  /*39a0*/  LDG.E.U8 R162, desc[UR36][R8.64+0x49] ;  /* 0x0000492408a27981 */ /* 0x000e64000c1e1100 */
[----:B-1----:R-:W-:-:S05]  /*39b0*/  PRMT R11, R162, 0x8880, RZ ;  /* 0x00008880a20b7816 */ /* 0x002fca00000000ff */
[----:B------:R-:W-:-:S07]  /*39c0*/  IMAD R10, R11, R152, RZ ;  /* 0x000000980b0a7224 */ /* 0x000fce00078e02ff */
.L_x_113:
[----:B------:R-:W-:Y:S05]  /*39d0*/  BSYNC B1 ;  /* 0x0000000000017941 */ /* 0x000fea0003800000 */
.L_x_112:
[----:B------:R-:W-:Y:S01]  /*39e0*/  @!P3 IMAD R63, R63, R153, R10 ;  /* 0x000000993f3fb224 */ /* 0x000fe200078e020a */
[----:B------:R-:W-:Y:S04]  /*39f0*/  BSSY B1, `(.L_x_114) ;  /* 0x0000006000017945 */ /* 0x000fe80003800000 */
[----:B------:R0:W-:Y:S01]  /*3a00*/  @!P3 STG.E.U8 desc[UR36][R6.64+0x49], R63 ;  /* 0x0000493f0600b986 */ /* 0x0001e2000c101124 */
[----:B------:R-:W-:Y:S05]  /*3a10*/  @P5 BRA `(.L_x_115) ;  /* 0x00000000000c5947 */ /* 0x000fea0003800000 */
[----:B------:R-:W1:Y:S02]  /*3a20*/  LDG.E.U8 R162, desc[UR36][R2.64+0x50] ;  /* 0x0000502402a27981 */ /* 0x000e64000c1e1100 */
[----:B-1----:R-:W-:-:S05]  /*3a30*/  PRMT R11, R162, 0x8880, RZ ;  /* 0x00008880a20b7816 */ /* 0x002fca00000000ff */
[----:B------:R-:W-:-:S07]  /*3a40*/  IMAD R10, R11, R152, RZ ;  /* 0x000000980b0a7224 */ /* 0x000fce00078e02ff */
.L_x_115:
[----:B------:R-:W-:Y:S05]  /*3a50*/  BSYNC B1 ;  /* 0x0000000000017941 */ /* 0x000fea0003800000 */
.L_x_114:
[----:B-1----:R-:W-:Y:S01]  /*3a60*/  @!P5 IMAD R11, R64, R153, R10 ;  /* 0x00000099400bd224 */ /* 0x002fe200078e020a */
[----:B------:R-:W-:Y:S04]  /*3a70*/  BSSY B1, `(.L_x_116) ;  /* 0x0000006000017945 */ /* 0x000fe80003800000 */
[----:B------:R1:W-:Y:S01]  /*3a80*/  @!P5 STG.E.U8 desc[UR36][R4.64+0x50], R11 ;  /* 0x0000500b0400d986 */ /* 0x0003e2000c101124 */
[----:B------:R-:W-:Y:S05]  /*3a90*/  @P2 BRA `(.L_x_117) ;  /* 0x00000000000c2947 */ /* 0x000fea0003800000 */
[----:B------:R-:W1:Y:S02]  /*3aa0*/  LDG.E.U8 R162, desc[UR36][R2.64+0x51] ;  /* 0x0000512402a27981 */ /* 0x000e64000c1e1100 */
[----:B-1----:R-:W-:-:S05]  /*3ab0*/  PRMT R11, R162, 0x8880, RZ ;  /* 0x00008880a20b7816 */ /* 0x002fca00000000ff */
[----:B------:R-:W-:-:S07]  /*3ac0*/  IMAD R10, R11, R152, RZ ;  /* 0x000000980b0a7224 */ /* 0x000fce00078e02ff */
.L_x_117:
[----:B------:R-:W-:Y:S05]  /*3ad0*/  BSYNC B1 ;  /* 0x0000000000017941 */ /* 0x000fea0003800000 */
.L_x_116:
        /* <DEDUP_REMOVED lines=11> */
.L_x_119:
[----:B------:R-:W-:Y:S05]  /*3b90*/  BSYNC B1 ;  /* 0x0000000000017941 */ /* 0x000fea0003800000 */
.L_x_118:
[----:B-1----:R-:W-:Y:S01]  /*3ba0*/  @!P4 IMAD R11, R66, R153, R10 ;  /* 0x00000099420bc224 */ /* 0x002fe200078e020a */
[----:B------:R-:W-:Y:S04]  /*3bb0*/  BSSY B1, `(.L_x_120) ;  /* 0x0000006000017945 */ /* 0x000fe80003800000 */
[----:B------:R1:W-:Y:S01]  /*3bc0*/  @!P4 STG.E.U8 desc[UR36][R6.64+0x50], R11 ;  /* 0x0000500b0600c986 */ /* 0x0003e2000c101124 */
[----:B------:R-:W-:Y:S05]  /*3bd0*/  @P3 BRA `(.L_x_121) ;  /* 0x00000000000c3947 */ /* 0x000fea0003800000 */
[----:B------:R-:W1:Y:S02]  /*3be0*/  LDG.E.U8 R162, desc[UR36][R8.64+0x51] ;  /* 0x0000512408a27981 */ /* 0x000e64000c1e1100 */
[----:B-1----:R-:W-:-:S05]  /*3bf0*/  PRMT R11, R162, 0x8880, RZ ;  /* 0x00008880a20b7816 */ /* 0x002fca00000000ff */
[----:B------:R-:W-:-:S07]  /*3c00*/  IMAD R10, R11, R152, RZ ;  /* 0x000000980b0a7224 */ /* 0x000fce00078e02ff */
.L_x_121:
[----:B------:R-:W-:Y:S05]  /*3c10*/  BSYNC B1 ;  /* 0x0000000000017941 */ /* 0x000fea0003800000 */
.L_x_120:
[----:B------:R-:W-:Y:S01]  /*3c20*/  @!P3 IMAD R67, R67, R153, R10 ;  /* 0x000000994343b224 */ /* 0x000fe200078e020a */
[----:B------:R-:W-:Y:S04]  /*3c30*/  BSSY B1, `(.L_x_122) ;  /* 0x0000006000017945 */ /* 0x000fe80003800000 */
[----:B------:R0:W-:Y:S01]  /*3c40*/  @!P3 STG.E.U8 desc[UR36][R6.64+0x51], R67 ;  /* 0x000051430600b986 */ /* 0x0001e2000c101124 */
[----:B------:R-:W-:Y:S05]  /*3c50*/  @P5 BRA `(.L_x_123) ;  /* 0x00000000000c5947 */ /* 0x000fea0003800000 */
[----:B------:R-:W1:Y:S02]  /*3c60*/  LDG.E.U8 R162, desc[UR36][R2.64+0x58] ;  /* 0x0000582402a27981 */ /* 0x000e64000c1e1100 */
[----:B-1----:R-:W-:-:S05]  /*3c70*/  PRMT R11, R162, 0x8880, RZ ;  /* 0x00008880a20b7816 */ /* 0x002fca00000000ff */
[----:B------:R-:W-:-:S07]  /*3c80*/  IMAD R10, R11, R152, RZ ;  /* 0x000000980b0a7224 */ /* 0x000fce00078e02ff */
.L_x_123:
[----:B------:R-:W-:Y:S05]  /*3c90*/  BSYNC B1 ;  /* 0x0000000000017941 */ /* 0x000fea0003800000 */
.L_x_122:
[----:B-1----:R-:W-:Y:S01]  /*3ca0*/  @!P5 IMAD R11, R68, R153, R10 ;  /* 0x00000099440bd224 */ /* 0x002fe200078e020a */
[----:B------:R-:W-:Y:S04]  /*3cb0*/  BSSY B1, `(.L_x_124) ;  /* 0x0000006000017945 */ /* 0x000fe80003800000 */
[----:B------:R1:W-:Y:S01]  /*3cc0*/  @!P5 STG.E.U8 desc[UR36][R4.64+0x58], R11 ;  /* 0x0000580b0400d986 */ /* 0x0003e2000c101124 */
[----:B------:R-:W-:Y:S05]  /*3cd0*/  @P2 BRA `(.L_x_125) ;  /* 0x00000000000c2947 */ /* 0x000fea0003800000 */
[----:B------:R-:W1:Y:S02]  /*3ce0*/  LDG.E.U8 R162, desc[UR36][R2.64+0x59] ;  /* 0x0000592402a27981 */ /* 0x000e64000c1e1100 */
[----:B-1----:R-:W-:-:S05]  /*3cf0*/  PRMT R11, R162, 0x8880, RZ ;  /* 0x00008880a20b7816 */ /* 0x002fca00000000ff */
[----:B------:R-:W-:-:S07]  /*3d00*/  IMAD R10, R11, R152, RZ ;  /* 0x000000980b0a7224 */ /* 0x000fce00078e02ff */
.L_x_125:
[----:B------:R-:W-:Y:S05]  /*3d10*/  BSYNC B1 ;  /* 0x0000000000017941 */ /* 0x000fea0003800000 */
.L_x_124:
        /* <DEDUP_REMOVED lines=11> */
.L_x_127:
[----:B------:R-:W-:Y:S05]  /*3dd0*/  BSYNC B1 ;  /* 0x0000000000017941 */ /* 0x000fea0003800000 */
.L_x_126:
[----:B-1----:R-:W-:Y:S01]  /*3de0*/  @!P4 IMAD R11, R70, R153, R10 ;  /* 0x00000099460bc224 */ /* 0x002fe200078e020a */
[----:B------:R-:W-:Y:S04]  /*3df0*/  BSSY B1, `(.L_x_128) ;  /* 0x0000006000017945 */ /* 0x000fe80003800000 */
[----:B------:R1:W-:Y:S01]  /*3e00*/  @!P4 STG.E.U8 desc[UR36][R6.64+0x58], R11 ;  /* 0x0000580b0600c986 */ /* 0x0003e2000c101124 */
[----:B------:R-:W-:Y:S05]  /*3e10*/  @P3 BRA `(.L_x_129) ;  /* 0x00000000000c3947 */ /* 0x000fea0003800000 */
[----:B------:R-:W1:Y:S02]  /*3e20*/  LDG.E.U8 R162, desc[UR36][R8.64+0x59] ;  /* 0x0000592408a27981 */ /* 0x000e64000c1e1100 */
[----:B-1----:R-:W-:-:S05]  /*3e30*/  PRMT R11, R162, 0x8880, RZ ;  /* 0x00008880a20b7816 */ /* 0x002fca00000000ff */
[----:B------:R-:W-:-:S07]  /*3e40*/  IMAD R10, R11, R152, RZ ;  /* 0x000000980b0a7224 */ /* 0x000fce00078e02ff */
.L_x_129:
[----:B------:R-:W-:Y:S05]  /*3e50*/  BSYNC B1 ;  /* 0x0000000000017941 */ /* 0x000fea0003800000 */
.L_x_128:
[----:B------:R-:W-:Y:S01]  /*3e60*/  @!P3 IMAD R71, R71, R153, R10 ;  /* 0x000000994747b224 */ /* 0x000fe200078e020a */
[----:B------:R-:W-:Y:S04]  /*3e70*/  BSSY B1, `(.L_x_130) ;  /* 0x0000006000017945 */ /* 0x000fe80003800000 */
[----:B------:R0:W-:Y:S01]  /*3e80*/  @!P3 STG.E.U8 desc[UR36][R6.64+0x59], R71 ;  /* 0x000059470600b986 */ /* 0x0001e2000c101124 */
[----:B------:R-:W-:Y:S05]  /*3e90*/  @P5 BRA `(.L_x_131) ;  /* 0x00000000000c5947 */ /* 0x000fea0003800000 */
[----:B------:R-:W1:Y:S02]  /*3ea0*/  LDG.E.U8 R162, desc[UR36][R2.64+0x60] ;  /* 0x0000602402a27981 */ /* 0x000e64000c1e1100 */
[----:B-1----:R-:W-:-:S05]  /*3eb0*/  PRMT R11, R162, 0x8880, RZ ;  /* 0x00008880a20b7816 */ /* 0x002fca00000000ff */
[----:B------:R-:W-:-:S07]  /*3ec0*/  IMAD R10, R11, R152, RZ ;  /* 0x000000980b0a7224 */ /* 0x000fce00078e02ff */
.L_x_131:
[----:B------:R-:W-:Y:S05]  /*3ed0*/  BSYNC B1 ;  /* 0x0000000000017941 */ /* 0x000fea0003800000 */
.L_x_130:
[----:B-1----:R-:W-:Y:S01]  /*3ee0*/  @!P5 IMAD R11, R72, R153, R10 ;  /* 0x00000099480bd224 */ /* 0x002fe200078e020a */
[----:B------:R-:W-:Y:S04]  /*3ef0*/  BSSY B1, `(.L_x_132) ;  /* 0x0000006000017945 */ /* 0x000fe80003800000 */
[----:B------:R1:W-:Y:S01]  /*3f00*/  @!P5 STG.E.U8 desc[UR36][R4.64+0x60], R11 ;  /* 0x0000600b0400d986 */ /* 0x0003e2000c101124 */
[----:B------:R-:W-:Y:S05]  /*3f10*/  @P2 BRA `(.L_x_133) ;  /* 0x00000000000c2947 */ /* 0x000fea0003800000 */
[----:B------:R-:W1:Y:S02]  /*3f20*/  LDG.E.U8 R162, desc[UR36][R2.64+0x61] ;  /* 0x0000612402a27981 */ /* 0x000e64000c1e1100 */
[----:B-1----:R-:W-:-:S05]  /*3f30*/  PRMT R11, R162, 0x8880, RZ ;  /* 0x00008880a20b7816 */ /* 0x002fca00000000ff */
[----:B------:R-:W-:-:S07]  /*3f40*/  IMAD R10, R11, R152, RZ ;  /* 0x000000980b0a7224 */ /* 0x000fce00078e02ff */
.L_x_133:
[----:B------:R-:W-:Y:S05]  /*3f50*/  BSYNC B1 ;  /* 0x0000000000017941 */ /* 0x000fea0003800000 */
.L_x_132:
        /* <DEDUP_REMOVED lines=11> */
.L_x_135:
[----:B------:R-:W-:Y:S05]  /*4010*/  BSYNC B1 ;  /* 0x0000000000017941 */ /* 0x000fea0003800000 */
.L_x_134:
[----:B-1----:R-:W-:Y:S01]  /*4020*/  @!P4 IMAD R11, R74, R153, R10 ;  /* 0x000000994a0bc224 */ /* 0x002fe200078e020a */
[----:B------:R-:W-:Y:S04]  /*4030*/  BSSY B1, `(.L_x_136) ;  /* 0x0000006000017945 */ /* 0x000fe80003800000 */
[----:B------:R1:W-:Y:S01]  /*4040*/  @!P4 STG.E.U8 desc[UR36][R6.64+0x60], R11 ;  /* 0x0000600b0600c986 */ /* 0x0003e2000c101124 */
[----:B------:R-:W-:Y:S05]  /*4050*/  @P3 BRA `(.L_x_137) ;  /* 0x00000000000c3947 */ /* 0x000fea0003800000 */
[----:B------:R-:W1:Y:S02]  /*4060*/  LDG.E.U8 R162, desc[UR36][R8.64+0x61] ;  /* 0x0000612408a27981 */ /* 0x000e64000c1e1100 */
[----:B-1----:R-:W-:-:S05]  /*4070*/  PRMT R11, R162, 0x8880, RZ ;  /* 0x00008880a20b7816 */ /* 0x002fca00000000ff */
[----:B------:R-:W-:-:S07]  /*4080*/  IMAD R10, R11, R152, RZ ;  /* 0x000000980b0a7224 */ /* 0x000fce00078e02ff */
.L_x_137:
[----:B------:R-:W-:Y:S05]  /*4090*/  BSYNC B1 ;  /* 0x0000000000017941 */ /* 0x000fea0003800000 */
.L_x_136:
[----:B------:R-:W-:Y:S01]  /*40a0*/  @!P3 IMAD R75, R75, R153, R10 ;  /* 0x000000994b4bb224 */ /* 0x000fe200078e020a */
[----:B------:R-:W-:Y:S04]  /*40b0*/  BSSY B1, `(.L_x_138) ;  /* 0x0000006000017945 */ /* 0x000fe80003800000 */
[----:B------:R0:W-:Y:S01]  /*40c0*/  @!P3 STG.E.U8 desc[UR36][R6.64+0x61], R75 ;  /* 0x0000614b0600b986 */ /* 0x0001e2000c101124 */
[----:B------:R-:W-:Y:S05]  /*40d0*/  @P5 BRA `(.L_x_139) ;  /* 0x00000000000c5947 */ /* 0x000fea0003800000 */
[----:B------:R-:W1:Y:S02]  /*40e0*/  LDG.E.U8 R162, desc[UR36][R2.64+0x68] ;  /* 0x0000682402a27981 */ /* 0x000e64000c1e1100 */
[----:B-1----:R-:W-:-:S05]  /*40f0*/  PRMT R11, R162, 0x8880, RZ ;  /* 0x00008880a20b7816 */ /* 0x002fca00000000ff */
[----:B------:R-:W-:-:S07]  /*4100*/  IMAD R10, R11, R152, RZ ;  /* 0x000000980b0a7224 */ /* 0x000fce00078e02ff */
.L_x_139:
[----:B------:R-:W-:Y:S05]  /*4110*/  BSYNC B1 ;  /* 0x0000000000017941 */ /* 0x000fea0003800000 */
.L_x_138:
[----:B-1----:R-:W-:Y:S01]  /*4120*/  @!P5 IMAD R11, R76, R153, R10 ;  /* 0x000000994c0bd224 */ /* 0x002fe200078e020a */
[----:B------:R-:W-:Y:S04]  /*4130*/  BSSY B1, `(.L_x_140) ;  /* 0x0000006000017945 */ /* 0x000fe80003800000 */
[----:B------:R1:W-:Y:S01]  /*4140*/  @!P5 STG.E.U8 desc[UR36][R4.64+0x68], R11 ;  /* 0x0000680b0400d986 */ /* 0x0003e2000c101124 */
[----:B------:R-:W-:Y:S05]  /*4150*/  @P2 BRA `(.L_x_141) ;  /* 0x00000000000c2947 */ /* 0x000fea0003800000 */
[----:B------:R-:W1:Y:S02]  /*4160*/  LDG.E.U8 R162, desc[UR36][R2.64+0x69] ;  /* 0x0000692402a27981 */ /* 0x000e64000c1e1100 */
[----:B-1----:R-:W-:-:S05]  /*4170*/  PRMT R11, R162, 0x8880, RZ ;  /* 0x00008880a20b7816 */ /* 0x002fca00000000ff */
[----:B------:R-:W-:-:S07]  /*4180*/  IMAD R10, R11, R152, RZ ;  /* 0x000000980b0a7224 */ /* 0x000fce00078e02ff */
.L_x_141:
[----:B------:R-:W-:Y:S05]  /*4190*/  BSYNC B1 ;  /* 0x0000000000017941 */ /* 0x000fea0003800000 */
.L_x_140:
        /* <DEDUP_REMOVED lines=11> */
.L_x_143:
[----:B------:R-:W-:Y:S05]  /*4250*/  BSYNC B1 ;  /* 0x0000000000017941 */ /* 0x000fea0003800000 */
.L_x_142:
[----:B-1----:R-:W-:Y:S01]  /*4260*/  @!P4 IMAD R11, R78, R153, R10 ;  /* 0x000000994e0bc224 */ /* 0x002fe200078e020a */
[----:B------:R-:W-:Y:S04]  /*4270*/  BSSY B1, `(.L_x_144) ;  /* 0x0000006000017945 */ /* 0x000fe80003800000 */
[----:B------:R1:W-:Y:S01]  /*4280*/  @!P4 STG.E.U8 desc[UR36][R6.64+0x68], R11 ;  /* 0x0000680b0600c986 */ /* 0x0003e2000c101124 */
[----:B------:R-:W-:Y:S05]  /*4290*/  @P3 BRA `(.L_x_145) ;  /* 0x00000000000c3947 */ /* 0x000fea0003800000 */
[----:B------:R-:W1:Y:S02]  /*42a0*/  LDG.E.U8 R162, desc[UR36][R8.64+0x69] ;  /* 0x0000692408a27981 */ /* 0x000e64000c1e1100 */
[----:B-1----:R-:W-:-:S05]  /*42b0*/  PRMT R11, R162, 0x8880, RZ ;  /* 0x00008880a20b7816 */ /* 0x002fca00000000ff */
[----:B------:R-:W-:-:S07]  /*42c0*/  IMAD R10, R11, R152, RZ ;  /* 0x000000980b0a7224 */ /* 0x000fce00078e02ff */
.L_x_145:
[----:B------:R-:W-:Y:S05]  /*42d0*/  BSYNC B1 ;  /* 0x0000000000017941 */ /* 0x000fea0003800000 */
.L_x_144:
[----:B------:R-:W-:Y:S01]  /*42e0*/  @!P3 IMAD R79, R79, R153, R10 ;  /* 0x000000994f4fb224 */ /* 0x000fe200078e020a */
[----:B------:R-:W-:Y:S04]  /*42f0*/  BSSY B1, `(.L_x_146) ;  /* 0x0000006000017945 */ /* 0x000fe80003800000 */
[----:B------:R0:W-:Y:S01]  /*4300*/  @!P3 STG.E.U8 desc[UR36][R6.64+0x69], R79 ;  /* 0x0000694f0600b986 */ /* 0x0001e2000c101124 */
[----:B------:R-:W-:Y:S05]  /*4310*/  @P5 BRA `(.L_x_147) ;  /* 0x00000000000c5947 */ /* 0x000fea0003800000 */
[----:B------:R-:W1:Y:S02]  /*4320*/  LDG.E.U8 R162, desc[UR36][R2.64+0x70] ;  /* 0x0000702402a27981 */ /* 0x000e64000c1e1100 */
[----:B-1----:R-:W-:-:S05]  /*4330*/  PRMT R11, R162, 0x8880, RZ ;  /* 0x00008880a20b7816 */ /* 0x002fca00000000ff */
[----:B------:R-:W-:-:S07]  /*4340*/  IMAD R10, R11, R152, RZ ;  /* 0x000000980b0a7224 */ /* 0x000fce00078e02ff */
.L_x_147:
[----:B------:R-:W-:Y:S05]  /*4350*/  BSYNC B1 ;  /* 0x0000000000017941 */ /* 0x000fea0003800000 */
.L_x_146:
[----:B-1----:R-:W-:Y:S01]  /*4360*/  @!P5 IMAD R11, R80, R153, R10 ;  /* 0x00000099500bd224 */ /* 0x002fe200078e020a */
[----:B------:R-:W-:Y:S04]  /*4370*/  BSSY B1, `(.L_x_148) ;  /* 0x0000006000017945 */ /* 0x000fe80003800000 */
[----:B------:R1:W-:Y:S01]  /*4380*/  @!P5 STG.E.U8 desc[UR36][R4.64+0x70], R11 ;  /* 0x0000700b0400d986 */ /* 0x0003e2000c101124 */
[----:B------:R-:W-:Y:S05]  /*4390*/  @P2 BRA `(.L_x_149) ;  /* 0x00000000000c2947 */ /* 0x000fea0003800000 */
[----:B------:R-:W1:Y:S02]  /*43a0*/  LDG.E.U8 R162, desc[UR36][R2.64+0x71] ;  /* 0x0000712402a27981 */ /* 0x000e64000c1e1100 */
[----:B-1----:R-:W-:-:S05]  /*43b0*/  PRMT R11, R162, 0x8880, RZ ;  /* 0x00008880a20b7816 */ /* 0x002fca00000000ff */
[----:B------:R-:W-:-:S07]  /*43c0*/  IMAD R10, R11, R152, RZ ;  /* 0x000000980b0a7224 */ /* 0x000fce00078e02ff */
.L_x_149:
[----:B------:R-:W-:Y:S05]  /*43d0*/  BSYNC B1 ;  /* 0x0000000000017941 */ /* 0x000fea0003800000 */
.L_x_148:
        /* <DEDUP_REMOVED lines=11> */
.L_x_151:
[----:B------:R-:W-:Y:S05]  /*4490*/  BSYNC B1 ;  /* 0x0000000000017941 */ /* 0x000fea0003800000 */
.L_x_150:
[----:B-1----:R-:W-:Y:S01]  /*44a0*/  @!P4 IMAD R11, R82, R153, R10 ;  /* 0x00000099520bc224 */ /* 0x002fe200078e020a */
[----:B------:R-:W-:Y:S04]  /*44b0*/  BSSY B1, `(.L_x_152) ;  /* 0x0000006000017945 */ /* 0x000fe80003800000 */
[----:B------:R1:W-:Y:S01]  /*44c0*/  @!P4 STG.E.U8 desc[UR36][R6.64+0x70], R11 ;  /* 0x0000700b0600c986 */ /* 0x0003e2000c101124 */
[----:B------:R-:W-:Y:S05]  /*44d0*/  @P3 BRA `(.L_x_153) ;  /* 0x00000000000c3947 */ /* 0x000fea0003800000 */
[----:B------:R-:W1:Y:S02]  /*44e0*/  LDG.E.U8 R162, desc[UR36][R8.64+0x71] ;  /* 0x0000712408a27981 */ /* 0x000e64000c1e1100 */
[----:B-1----:R-:W-:-:S05]  /*44f0*/  PRMT R11, R162, 0x8880, RZ ;  /* 0x00008880a20b7816 */ /* 0x002fca00000000ff */
[----:B------:R-:W-:-:S07]  /*4500*/  IMAD R10, R11, R152, RZ ;  /* 0x000000980b0a7224 */ /* 0x000fce00078e02ff */
.L_x_153:
[----:B------:R-:W-:Y:S05]  /*4510*/  BSYNC B1 ;  /* 0x0000000000017941 */ /* 0x000fea0003800000 */
.L_x_152:
[----:B------:R-:W-:Y:S01]  /*4520*/  @!P3 IMAD R83, R83, R153, R10 ;  /* 0x000000995353b224 */ /* 0x000fe200078e020a */
[----:B------:R-:W-:Y:S04]  /*4530*/  BSSY B1, `(.L_x_154) ;  /* 0x0000006000017945 */ /* 0x000fe80003800000 */
[----:B------:R0:W-:Y:S01]  /*4540*/  @!P3 STG.E.U8 desc[UR36][R6.64+0x71], R83 ;  /* 0x000071530600b986 */ /* 0x0001e2000c101124 */
[----:B------:R-:W-:Y:S05]  /*4550*/  @P5 BRA `(.L_x_155) ;  /* 0x00000000000c5947 */ /* 0x000fea0003800000 */
[----:B------:R-:W1:Y:S02]  /*4560*/  LDG.E.U8 R162, desc[UR36][R2.64+0x78] ;  /* 0x0000782402a27981 */ /* 0x000e64000c1e1100 */
[----:B-1----:R-:W-:-:S05]  /*4570*/  PRMT R11, R162, 0x8880, RZ ;  /* 0x00008880a20b7816 */ /* 0x002fca00000000ff */
[----:B------:R-:W-:-:S07]  /*4580*/  IMAD R10, R11, R152, RZ ;  /* 0x000000980b0a7224 */ /* 0x000fce00078e02ff */
.L_x_155:
[----:B------:R-:W-:Y:S05]  /*4590*/  BSYNC B1 ;  /* 0x0000000000017941 */ /* 0x000fea0003800000 */
.L_x_154:
[----:B-1----:R-:W-:Y:S01]  /*45a0*/  @!P5 IMAD R11, R84, R153, R10 ;  /* 0x00000099540bd224 */ /* 0x002fe200078e020a */
[----:B------:R-:W-:Y:S04]  /*45b0*/  BSSY B1, `(.L_x_156) ;  /* 0x0000006000017945 */ /* 0x000fe80003800000 */
[----:B------:R1:W-:Y:S01]  /*45c0*/  @!P5 STG.E.U8 desc[UR36][R4.64+0x78], R11 ;  /* 0x0000780b0400d986 */ /* 0x0003e2000c101124 */
[----:B------:R-:W-:Y:S05]  /*45d0*/  @P2 BRA `(.L_x_157) ;  /* 0x00000000000c2947 */ /* 0x000fea0003800000 */
[----:B------:R-:W1:Y:S02]  /*45e0*/  LDG.E.U8 R162, desc[UR36][R2.64+0x79] ;  /* 0x0000792402a27981 */ /* 0x000e64000c1e1100 */
[----:B-1----:R-:W-:-:S05]  /*45f0*/  PRMT R11, R162, 0x8880, RZ ;  /* 0x00008880a20b7816 */ /* 0x002fca00000000ff */
[----:B------:R-:W-:-:S07]  /*4600*/  IMAD R10, R11, R152, RZ ;  /* 0x000000980b0a7224 */ /* 0x000fce00078e02ff */
.L_x_157:
[----:B------:R-:W-:Y:S05]  /*4610*/  BSYNC B1 ;  /* 0x0000000000017941 */ /* 0x000fea0003800000 */
.L_x_156:
        /* <DEDUP_REMOVED lines=11> */
.L_x_159:
[----:B------:R-:W-:Y:S05]  /*46d0*/  BSYNC B1 ;  /* 0x0000000000017941 */ /* 0x000fea0003800000 */
.L_x_158:
[----:B-1----:R-:W-:Y:S01]  /*46e0*/  @!P4 IMAD R11, R86, R153, R10 ;  /* 0x00000099560bc224 */ /* 0x002fe200078e020a */
[----:B------:R-:W-:Y:S04]  /*46f0*/  BSSY B1, `(.L_x_160) ;  /* 0x0000006000017945 */ /* 0x000fe80003800000 */
[----:B------:R1:W-:Y:S01]  /*4700*/  @!P4 STG.E.U8 desc[UR36][R6.64+0x78], R11 ;  /* 0x0000780b0600c986 */ /* 0x0003e2000c101124 */
[----:B------:R-:W-:Y:S05]  /*4710*/  @P3 BRA `(.L_x_161) ;  /* 0x00000000000c3947 */ /* 0x000fea0003800000 */
[----:B------:R-:W1:Y:S02]  /*4720*/  LDG.E.U8 R162, desc[UR36][R8.64+0x79] ;  /* 0x0000792408a27981 */ /* 0x000e64000c1e1100 */
[----:B-1----:R-:W-:-:S05]  /*4730*/  PRMT R11, R162, 0x8880, RZ ;  /* 0x00008880a20b7816 */ /* 0x002fca00000000ff */
[----:B------:R-:W-:-:S07]  /*4740*/  IMAD R10, R11, R152, RZ ;  /* 0x000000980b0a7224 */ /* 0x000fce00078e02ff */
.L_x_161:
[----:B------:R-:W-:Y:S05]  /*4750*/  BSYNC B1 ;  /* 0x0000000000017941 */ /* 0x000fea0003800000 */
.L_x_160:
[----:B------:R-:W-:Y:S01]  /*4760*/  @!P3 IMAD R87, R87, R153, R10 ;  /* 0x000000995757b224 */ /* 0x000fe200078e020a */
[----:B------:R-:W-:Y:S04]  /*4770*/  BSSY B1, `(.L_x_162) ;  /* 0x0000006000017945 */ /* 0x000fe80003800000 */
[----:B------:R0:W-:Y:S01]  /*4780*/  @!P3 STG.E.U8 desc[UR36][R6.64+0x79], R87 ;  /* 0x000079570600b986 */ /* 0x0001e2000c101124 */
[----:B------:R-:W-:Y:S05]  /*4790*/  @P5 BRA `(.L_x_163) ;  /* 0x00000000000c5947 */ /* 0x000fea0003800000 */
[----:B------:R-:W1:Y:S02]  /*47a0*/  LDG.E.U8 R162, desc[UR36][R2.64+0x80] ;  /* 0x0000802402a27981 */ /* 0x000e64000c1e1100 */
[----:B-1----:R-:W-:-:S05]  /*47b0*/  PRMT R11, R162, 0x8880, RZ ;  /* 0x00008880a20b7816 */ /* 0x002fca00000000ff */
[----:B------:R-:W-:-:S07]  /*47c0*/  IMAD R10, R11, R152, RZ ;  /* 0x000000980b0a7224 */ /* 0x000fce00078e02ff */
.L_x_163:
[----:B------:R-:W-:Y:S05]  /*47d0*/  BSYNC B1 ;  /* 0x0000000000017941 */ /* 0x000fea0003800000 */
.L_x_162:
[----:B-1----:R-:W-:Y:S01]  /*47e0*/  @!P5 IMAD R11, R88, R153, R10 ;  /* 0x00000099580bd224 */ /* 0x002fe200078e020a */
[----:B------:R-:W-:Y:S04]  /*47f0*/  BSSY B1, `(.L_x_164) ;  /* 0x0000006000017945 */ /* 0x000fe80003800000 */
[----:B------:R1:W-:Y:S01]  /*4800*/  @!P5 STG.E.U8 desc[UR36][R4.64+0x80], R11 ;  /* 0x0000800b0400d986 */ /* 0x0003e2000c101124 */
[----:B------:R-:W-:Y:S05]  /*4810*/  @P2 BRA `(.L_x_165) ;  /* 0x00000000000c2947 */ /* 0x000fea0003800000 */
[----:B------:R-:W1:Y:S02]  /*4820*/  LDG.E.U8 R162, desc[UR36][R2.64+0x81] ;  /* 0x0000812402a27981 */ /* 0x000e64000c1e1100 */
[----:B-1----:R-:W-:-:S05]  /*4830*/  PRMT R11, R162, 0x8880, RZ ;  /* 0x00008880a20b7816 */ /* 0x002fca00000000ff */
[----:B------:R-:W-:-:S07]  /*4840*/  IMAD R10, R11, R152, RZ ;  /* 0x000000980b0a7224 */ /* 0x000fce00078e02ff */
.L_x_165:
[----:B------:R-:W-:Y:S05]  /*4850*/  BSYNC B1 ;  /* 0x0000000000017941 */ /* 0x000fea0003800000 */
.L_x_164:
        /* <DEDUP_REMOVED lines=11> */
.L_x_167:
[----:B------:R-:W-:Y:S05]  /*4910*/  BSYNC B1 ;  /* 0x0000000000017941 */ /* 0x000fea0003800000 */
.L_x_166:
[----:B-1----:R-:W-:Y:S01]  /*4920*/  @!P4 IMAD R11, R90, R153, R10 ;  /* 0x000000995a0bc224 */ /* 0x002fe200078e020a */
[----:B------:R-:W-:Y:S04]  /*4930*/  BSSY B1, `(.L_x_168) ;  /* 0x0000006000017945 */ /* 0x000fe80003800000 */
[----:B------:R1:W-:Y:S01]  /*4940*/  @!P4 STG.E.U8 desc[UR36][R6.64+0x80], R11 ;  /* 0x0000800b0600c986 */ /* 0x0003e2000c101124 */
[----:B------:R-:W-:Y:S05]  /*4950*/  @P3 BRA `(.L_x_169) ;  /* 0x00000000000c3947 */ /* 0x000fea0003800000 */
[----:B------:R-:W1:Y:S02]  /*4960*/  LDG.E.U8 R162, desc[UR36][R8.64+0x81] ;  /* 0x0000812408a27981 */ /* 0x000e64000c1e1100 */
[----:B-1----:R-:W-:-:S05]  /*4970*/  PRMT R11, R162, 0x8880, RZ ;  /* 0x00008880a20b7816 */ /* 0x002fca00000000ff */
[----:B------:R-:W-:-:S07]  /*4980*/  IMAD R10, R11, R152, RZ ;  /* 0x000000980b0a7224 */ /* 0x000fce00078e02ff */
.L_x_169:
[----:B------:R-:W-:Y:S05]  /*4990*/  BSYNC B1 ;  /* 0x0000000000017941 */ /* 0x000fea0003800000 */
.L_x_168:
[----:B------:R-:W-:Y:S01]  /*49a0*/  @!P3 IMAD R91, R91, R153, R10 ;  /* 0x000000995b5bb224 */ /* 0x000fe200078e020a */
[----:B------:R-:W-:Y:S04]  /*49b0*/  BSSY B1, `(.L_x_170) ;  /* 0x0000006000017945 */ /* 0x000fe80003800000 */
[----:B------:R0:W-:Y:S01]  /*49c0*/  @!P3 STG.E.U8 desc[UR36][R6.64+0x81], R91 ;  /* 0x0000815b0600b986 */ /* 0x0001e2000c101124 */
[----:B------:R-:W-:Y:S05]  /*49d0*/  @P5 BRA `(.L_x_171) ;  /* 0x00000000000c5947 */ /* 0x000fea0003800000 */
[----:B------:R-:W1:Y:S02]  /*49e0*/  LDG.E.U8 R162, desc[UR36][R2.64+0x88] ;  /* 0x0000882402a27981 */ /* 0x000e64000c1e1100 */
[----:B-1----:R-:W-:-:S05]  /*49f0*/  PRMT R11, R162, 0x8880, RZ ;  /* 0x00008880a20b7816 */ /* 0x002fca00000000ff */
[----:B------:R-:W-:-:S07]  /*4a00*/  IMAD R10, R11, R152, RZ ;  /* 0x000000980b0a7224 */ /* 0x000fce00078e02ff */
.L_x_171:
[----:B------:R-:W-:Y:S05]  /*4a10*/  BSYNC B1 ;  /* 0x0000000000017941 */ /* 0x000fea0003800000 */
.L_x_170:
[----:B-1----:R-:W-:Y:S01]  /*4a20*/  @!P5 IMAD R11, R92, R153, R10 ;  /* 0x000000995c0bd224 */ /* 0x002fe200078e020a */
[----:B------:R-:W-:Y:S04]  /*4a30*/  BSSY B1, `(.L_x_172) ;  /* 0x0000006000017945 */ /* 0x000fe80003800000 */
[----:B------:R1:W-:Y:S01]  /*4a40*/  @!P5 STG.E.U8 desc[UR36][R4.64+0x88], R11 ;  /* 0x0000880b0400d986 */ /* 0x0003e2000c101124 */
[----:B------:R-:W-:Y:S05]  /*4a50*/  @P2 BRA `(.L_x_173) ;  /* 0x00000000000c2947 */ /* 0x000fea0003800000 */
[----:B------:R-:W1:Y:S02]  /*4a60*/  LDG.E.U8 R162, desc[UR36][R2.64+0x89] ;  /* 0x0000892402a27981 */ /* 0x000e64000c1e1100 */
[----:B-1----:R-:W-:-:S05]  /*4a70*/  PRMT R11, R162, 0x8880, RZ ;  /* 0x00008880a20b7816 */ /* 0x002fca00000000ff */
[----:B------:R-:W-:-:S07]  /*4a80*/  IMAD R10, R11, R152, RZ ;  /* 0x000000980b0a7224 */ /* 0x000fce00078e02ff */
.L_x_173:
[----:B------:R-:W-:Y:S05]  /*4a90*/  BSYNC B1 ;  /* 0x0000000000017941 */ /* 0x000fea0003800000 */
.L_x_172:
        /* <DEDUP_REMOVED lines=11> */
.L_x_175:
[----:B------:R-:W-:Y:S05]  /*4b50*/  BSYNC B1 ;  /* 0x0000000000017941 */ /* 0x000fea0003800000 */
.L_x_174:
[----:B-1----:R-:W-:Y:S01]  /*4b60*/  @!P4 IMAD R11, R94, R153, R10 ;  /* 0x000000995e0bc224 */ /* 0x002fe200078e020a */
[----:B------:R-:W-:Y:S04]  /*4b70*/  BSSY B1, `(.L_x_176) ;  /* 0x0000006000017945 */ /* 0x000fe80003800000 */
[----:B------:R1:W-:Y:S01]  /*4b80*/  @!P4 STG.E.U8 desc[UR36][R6.64+0x88], R11 ;  /* 0x0000880b0600c986 */ /* 0x0003e2000c101124 */
[----:B------:R-:W-:Y:S05]  /*4b90*/  @P3 BRA `(.L_x_177) ;  /* 0x00000000000c3947 */ /* 0x000fea0003800000 */
[----:B------:R-:W1:Y:S02]  /*4ba0*/  LDG.E.U8 R162, desc[UR36][R8.64+0x89] ;  /* 0x0000892408a27981 */ /* 0x000e64000c1e1100 */
[----:B-1----:R-:W-:-:S05]  /*4bb0*/  PRMT R11, R162, 0x8880, RZ ;  /* 0x00008880a20b7816 */ /* 0x002fca00000000ff */
[----:B------:R-:W-:-:S07]  /*4bc0*/  IMAD R10, R11, R152, RZ ;  /* 0x000000980b0a7224 */ /* 0x000fce00078e02ff */
.L_x_177:
[----:B------:R-:W-:Y:S05]  /*4bd0*/  BSYNC B1 ;  /* 0x0000000000017941 */ /* 0x000fea0003800000 */
.L_x_176:
[----:B------:R-:W-:Y:S01]  /*4be0*/  @!P3 IMAD R95, R95, R153, R10 ;  /* 0x000000995f5fb224 */ /* 0x000fe200078e020a */
[----:B------:R-:W-:Y:S04]  /*4bf0*/  BSSY B1, `(.L_x_178) ;  /* 0x0000006000017945 */ /* 0x000fe80003800000 */
[----:B------:R0:W-:Y:S01]  /*4c00*/  @!P3 STG.E.U8 desc[UR36][R6.64+0x89], R95 ;  /* 0x0000895f0600b986 */ /* 0x0001e2000c101124 */
[----:B------:R-:W-:Y:S05]  /*4c10*/  @P5 BRA `(.L_x_179) ;  /* 0x00000000000c5947 */ /* 0x000fea0003800000 */
[----:B------:R-:W1:Y:S02]  /*4c20*/  LDG.E.U8 R162, desc[UR36][R2.64+0x90] ;  /* 0x0000902402a27981 */ /* 0x000e64000c1e1100 */
[----:B-1----:R-:W-:-:S05]  /*4c30*/  PRMT R11, R162, 0x8880, RZ ;  /* 0x00008880a20b7816 */ /* 0x002fca00000000ff */
[----:B------:R-:W-:-:S07]  /*4c40*/  IMAD R10, R11, R152, RZ ;  /* 0x000000980b0a7224 */ /* 0x000fce00078e02ff */
.L_x_179:
[----:B------:R-:W-:Y:S05]  /*4c50*/  BSYNC B1 ;  /* 0x0000000000017941 */ /* 0x000fea0003800000 */
.L_x_178:
[----:B-1----:R-:W-:Y:S01]  /*4c60*/  @!P5 IMAD R11, R96, R153, R10 ;  /* 0x00000099600bd224 */ /* 0x002fe200078e020a */
[----:B------:R-:W-:Y:S04]  /*4c70*/  BSSY B1, `(.L_x_180) ;  /* 0x0000006000017945 */ /* 0x000fe80003800000 */
[----:B------:R1:W-:Y:S01]  /*4c80*/  @!P5 STG.E.U8 desc[UR36][R4.64+0x90], R11 ;  /* 0x0000900b0400d986 */ /* 0x0003e2000c101124 */
[----:B------:R-:W-:Y:S05]  /*4c90*/  @P2 BRA `(.L_x_181) ;  /* 0x00000000000c2947 */ /* 0x000fea0003800000 */
[----:B------:R-:W1:Y:S02]  /*4ca0*/  LDG.E.U8 R162, desc[UR36][R2.64+0x91] ;  /* 0x0000912402a27981 */ /* 0x000e64000c1e1100 */
[----:B-1----:R-:W-:-:S05]  /*4cb0*/  PRMT R11, R162, 0x8880, RZ ;  /* 0x00008880a20b7816 */ /* 0x002fca00000000ff */
[----:B------:R-:W-:-:S07]  /*4cc0*/  IMAD R10, R11, R152, RZ ;  /* 0x000000980b0a7224 */ /* 0x000fce00078e02ff */
.L_x_181:
[----:B------:R-:W-:Y:S05]  /*4cd0*/  BSYNC B1 ;  /* 0x0000000000017941 */ /* 0x000fea0003800000 */
.L_x_180:
        /* <DEDUP_REMOVED lines=11> */
.L_x_183:
[----:B------:R-:W-:Y:S05]  /*4d90*/  BSYNC B1 ;  /* 0x0000000000017941 */ /* 0x000fea0003800000 */
.L_x_182:
[----:B-1----:R-:W-:Y:S01]  /*4da0*/  @!P4 IMAD R11, R98, R153, R10 ;  /* 0x00000099620bc224 */ /* 0x002fe200078e020a */
[----:B------:R-:W-:Y:S04]  /*4db0*/  BSSY B1, `(.L_x_184) ;  /* 0x0000006000017945 */ /* 0x000fe80003800000 */
[----:B------:R1:W-:Y:S01]  /*4dc0*/  @!P4 STG.E.U8 desc[UR36][R6.64+0x90], R11 ;  /* 0x0000900b0600c986 */ /* 0x0003e2000c101124 */
[----:B------:R-:W-:Y:S05]  /*4dd0*/  @P3 BRA `(.L_x_185) ;  /* 0x00000000000c3947 */ /* 0x000fea0003800000 */
[----:B------:R-:W1:Y:S02]  /*4de0*/  LDG.E.U8 R162, desc[UR36][R8.64+0x91] ;  /* 0x0000912408a27981 */ /* 0x000e64000c1e1100 */
[----:B-1----:R-:W-:-:S05]  /*4df0*/  PRMT R11, R162, 0x8880, RZ ;  /* 0x00008880a20b7816 */ /* 0x002fca00000000ff */
[----:B------:R-:W-:-:S07]  /*4e00*/  IMAD R10, R11, R152, RZ ;  /* 0x000000980b0a7224 */ /* 0x000fce00078e02ff */
.L_x_185:
[----:B------:R-:W-:Y:S05]  /*4e10*/  BSYNC B1 ;  /* 0x0000000000017941 */ /* 0x000fea0003800000 */
.L_x_184:
[----:B------:R-:W-:Y:S01]  /*4e20*/  @!P3 IMAD R99, R99, R153, R10 ;  /* 0x000000996363b224 */ /* 0x000fe200078e020a */
[----:B------:R-:W-:Y:S04]  /*4e30*/  BSSY B1, `(.L_x_186) ;  /* 0x0000006000017945 */ /* 0x000fe80003800000 */
[----:B------:R0:W-:Y:S01]  /*4e40*/  @!P3 STG.E.U8 desc[UR36][R6.64+0x91], R99 ;  /* 0x000091630600b986 */ /* 0x0001e2000c101124 */
[----:B------:R-:W-:Y:S05]  /*4e50*/  @P5 BRA `(.L_x_187) ;  /* 0x00000000000c5947 */ /* 0x000fea0003800000 */
[----:B------:R-:W1:Y:S02]  /*4e60*/  LDG.E.U8 R162, desc[UR36][R2.64+0x98] ;  /* 0x0000982402a27981 */ /* 0x000e64000c1e1100 */
[----:B-1----:R-:W-:-:S05]  /*4e70*/  PRMT R11, R162, 0x8880, RZ ;  /* 0x00008880a20b7816 */ /* 0x002fca00000000ff */
[----:B------:R-:W-:-:S07]  /*4e80*/  IMAD R10, R11, R152, RZ ;  /* 0x000000980b0a7224 */ /* 0x000fce00078e02ff */
.L_x_187:
[----:B------:R-:W-:Y:S05]  /*4e90*/  BSYNC B1 ;  /* 0x0000000000017941 */ /* 0x000fea0003800000 */
.L_x_186:
[----:B-1----:R-:W-:Y:S01]  /*4ea0*/  @!P5 IMAD R11, R100, R153, R10 ;  /* 0x00000099640bd224 */ /* 0x002fe200078e020a */
[----:B------:R-:W-:Y:S04]  /*4eb0*/  BSSY B1, `(.L_x_188) ;  /* 0x0000006000017945 */ /* 0x000fe80003800000 */
[----:B------:R1:W-:Y:S01]  /*4ec0*/  @!P5 STG.E.U8 desc[UR36][R4.64+0x98], R11 ;  /* 0x0000980b0400d986 */ /* 0x0003e2000c101124 */
[----:B------:R-:W-:Y:S05]  /*4ed0*/  @P2 BRA `(.L_x_189) ;  /* 0x00000000000c2947 */ /* 0x000fea0003800000 */
[----:B------:R-:W1:Y:S02]  /*4ee0*/  LDG.E.U8 R162, desc[UR36][R2.64+0x99] ;  /* 0x0000992402a27981 */ /* 0x000e64000c1e1100 */
[----:B-1----:R-:W-:-:S05]  /*4ef0*/  PRMT R11, R162, 0x8880, RZ ;  /* 0x00008880a20b7816 */ /* 0x002fca00000000ff */
[----:B------:R-:W-:-:S07]  /*4f00*/  IMAD R10, R11, R152, RZ ;  /* 0x000000980b0a7224 */ /* 0x000fce00078e02ff */
.L_x_189:
[----:B------:R-:W-:Y:S05]  /*4f10*/  BSYNC B1 ;  /* 0x0000000000017941 */ /* 0x000fea0003800000 */
.L_x_188:
        /* <DEDUP_REMOVED lines=11> */
.L_x_191:
[----:B------:R-:W-:Y:S05]  /*4fd0*/  BSYNC B1 ;  /* 0x0000000000017941 */ /* 0x000fea0003800000 */
.L_x_190:
[----:B-1----:R-:W-:Y:S01]  /*4fe0*/  @!P4 IMAD R11, R102, R153, R10 ;  /* 0x00000099660bc224 */ /* 0x002fe200078e020a */
[----:B------:R-:W-:Y:S04]  /*4ff0*/  BSSY B1, `(.L_x_192) ;  /* 0x0000006000017945 */ /* 0x000fe80003800000 */
[----:B------:R1:W-:Y:S01]  /*5000*/  @!P4 STG.E.U8 desc[UR36][R6.64+0x98], R11 ;  /* 0x0000980b0600c986 */ /* 0x0003e2000c101124 */
[----:B------:R-:W-:Y:S05]  /*5010*/  @P3 BRA `(.L_x_193) ;  /* 0x00000000000c3947 */ /* 0x000fea0003800000 */
[----:B------:R-:W1:Y:S02]  /*5020*/  LDG.E.U8 R162, desc[UR36][R8.64+0x99] ;  /* 0x0000992408a27981 */ /* 0x000e64000c1e1100 */
[----:B-1----:R-:W-:-:S05]  /*5030*/  PRMT R11, R162, 0x8880, RZ ;  /* 0x00008880a20b7816 */ /* 0x002fca00000000ff */
[----:B------:R-:W-:-:S07]  /*5040*/  IMAD R10, R11, R152, RZ ;  /* 0x000000980b0a7224 */ /* 0x000fce00078e02ff */
.L_x_193:
[----:B------:R-:W-:Y:S05]  /*5050*/  BSYNC B1 ;  /* 0x0000000000017941 */ /* 0x000fea0003800000 */
.L_x_192:
[----:B------:R-:W-:Y:S01]  /*5060*/  @!P3 IMAD R103, R103, R153, R10 ;  /* 0x000000996767b224 */ /* 0x000fe200078e020a */
[----:B------:R-:W-:Y:S04]  /*5070*/  BSSY B1, `(.L_x_194) ;  /* 0x0000006000017945 */ /* 0x000fe80003800000 */
[----:B------:R0:W-:Y:S01]  /*5080*/  @!P3 STG.E.U8 desc[UR36][R6.64+0x99], R103 ;  /* 0x000099670600b986 */ /* 0x0001e2000c101124 */
[----:B------:R-:W-:Y:S05]  /*5090*/  @P5 BRA `(.L_x_195) ;  /* 0x00000000000c5947 */ /* 0x000fea0003800000 */
[----:B------:R-:W1:Y:S02]  /*50a0*/  LDG.E.U8 R162, desc[UR36][R2.64+0xa0] ;  /* 0x0000a02402a27981 */ /* 0x000e64000c1e1100 */
[----:B-1----:R-:W-:-:S05]  /*50b0*/  PRMT R11, R162, 0x8880, RZ ;  /* 0x00008880a20b7816 */ /* 0x002fca00000000ff */
[----:B------:R-:W-:-:S07]  /*50c0*/  IMAD R10, R11, R152, RZ ;  /* 0x000000980b0a7224 */ /* 0x000fce00078e02ff */
.L_x_195:
[----:B------:R-:W-:Y:S05]  /*50d0*/  BSYNC B1 ;  /* 0x0000000000017941 */ /* 0x000fea0003800000 */
.L_x_194:
[----:B-1----:R-:W-:Y:S01]  /*50e0*/  @!P5 IMAD R11, R104, R153, R10 ;  /* 0x00000099680bd224 */ /* 0x002fe200078e020a */
[----:B------:R-:W-:Y:S04]  /*50f0*/  BSSY B1, `(.L_x_196) ;  /* 0x0000006000017945 */ /* 0x000fe80003800000 */
[----:B------:R1:W-:Y:S01]  /*5100*/  @!P5 STG.E.U8 desc[UR36][R4.64+0xa0], R11 ;  /* 0x0000a00b0400d986 */ /* 0x0003e2000c101124 */
[----:B------:R-:W-:Y:S05]  /*5110*/  @P2 BRA `(.L_x_197) ;  /* 0x00000000000c2947 */ /* 0x000fea0003800000 */
[----:B------:R-:W1:Y:S02]  /*5120*/  LDG.E.U8 R162, desc[UR36][R2.64+0xa1] ;  /* 0x0000a12402a27981 */ /* 0x000e64000c1e1100 */
[----:B-1----:R-:W-:-:S05]  /*5130*/  PRMT R11, R162, 0x8880, RZ ;  /* 0x00008880a20b7816 */ /* 0x002fca00000000ff */
[----:B------:R-:W-:-:S07]  /*5140*/  IMAD R10, R11, R152, RZ ;  /* 0x000000980b0a7224 */ /* 0x000fce00078e02ff */
.L_x_197:
[----:B------:R-:W-:Y:S05]  /*5150*/  BSYNC B1 ;  /* 0x0000000000017941 */ /* 0x000fea0003800000 */
.L_x_196:
        /* <DEDUP_REMOVED lines=11> */
.L_x_199:
[----:B------:R-:W-:Y:S05]  /*5210*/  BSYNC B1 ;  /* 0x0000000000017941 */ /* 0x000fea0003800000 */
.L_x_198:
[----:B-1----:R-:W-:Y:S01]  /*5220*/  @!P4 IMAD R11, R106, R153, R10 ;  /* 0x000000996a0bc224 */ /* 0x002fe200078e020a */
[----:B------:R-:W-:Y:S04]  /*5230*/  BSSY B1, `(.L_x_200) ;  /* 0x0000006000017945 */ /* 0x000fe80003800000 */
[----:B------:R1:W-:Y:S01]  /*5240*/  @!P4 STG.E.U8 desc[UR36][R6.64+0xa0], R11 ;  /* 0x0000a00b0600c986 */ /* 0x0003e2000c101124 */
[----:B------:R-:W-:Y:S05]  /*5250*/  @P3 BRA `(.L_x_201) ;  /* 0x00000000000c3947 */ /* 0x000fea0003800000 */
[----:B------:R-:W1:Y:S02]  /*5260*/  LDG.E.U8 R162, desc[UR36][R8.64+0xa1] ;  /* 0x0000a12408a27981 */ /* 0x000e64000c1e1100 */
[----:B-1----:R-:W-:-:S05]  /*5270*/  PRMT R11, R162, 0x8880, RZ ;  /* 0x00008880a20b7816 */ /* 0x002fca00000000ff */
[----:B------:R-:W-:-:S07]  /*5280*/  IMAD R10, R11, R152, RZ ;  /* 0x000000980b0a7224 */ /* 0x000fce00078e02ff */
.L_x_201:
[----:B------:R-:W-:Y:S05]  /*5290*/  BSYNC B1 ;  /* 0x0000000000017941 */ /* 0x000fea0003800000 */
.L_x_200:
[----:B------:R-:W-:Y:S01]  /*52a0*/  @!P3 IMAD R107, R107, R153, R10 ;  /* 0x000000996b6bb224 */ /* 0x000fe200078e020a */
[----:B------:R-:W-:Y:S04]  /*52b0*/  BSSY B1, `(.L_x_202) ;  /* 0x0000006000017945 */ /* 0x000fe80003800000 */
[----:B------:R0:W-:Y:S01]  /*52c0*/  @!P3 STG.E.U8 desc[UR36][R6.64+0xa1], R107 ;  /* 0x0000a16b0600b986 */ /* 0x0001e2000c101124 */
[----:B------:R-:W-:Y:S05]  /*52d0*/  @P5 BRA `(.L_x_203) ;  /* 0x00000000000c5947 */ /* 0x000fea0003800000 */
[----:B------:R-:W1:Y:S02]  /*52e0*/  LDG.E.U8 R162, desc[UR36][R2.64+0xa8] ;  /* 0x0000a82402a27981 */ /* 0x000e64000c1e1100 */
[----:B-1----:R-:W-:-:S05]  /*52f0*/  PRMT R11, R162, 0x8880, RZ ;  /* 0x00008880a20b7816 */ /* 0x002fca00000000ff */
[----:B------:R-:W-:-:S07]  /*5300*/  IMAD R10, R11, R152, RZ ;  /* 0x000000980b0a7224 */ /* 0x000fce00078e02ff */
.L_x_203:
[----:B------:R-:W-:Y:S05]  /*5310*/  BSYNC B1 ;  /* 0x0000000000017941 */ /* 0x000fea0003800000 */
.L_x_202:
[----:B-1----:R-:W-:Y:S01]  /*5320*/  @!P5 IMAD R11, R108, R153, R10 ;  /* 0x000000996c0bd224 */ /* 0x002fe200078e020a */
[----:B------:R-:W-:Y:S04]  /*5330*/  BSSY B1, `(.L_x_204) ;  /* 0x0000006000017945 */ /* 0x000fe80003800000 */
[----:B------:R1:W-:Y:S01]  /*5340*/  @!P5 STG.E.U8 desc[UR36][R4.64+0xa8], R11 ;  /* 0x0000a80b0400d986 */ /* 0x0003e2000c101124 */
[----:B------:R-:W-:Y:S05]  /*5350*/  @P2 BRA `(.L_x_205) ;  /* 0x00000000000c2947 */ /* 0x000fea0003800000 */
[----:B------:R-:W1:Y:S02]  /*5360*/  LDG.E.U8 R162, desc[UR36][R2.64+0xa9] ;  /* 0x0000a92402a27981 */ /* 0x000e64000c1e1100 */
[----:B-1----:R-:W-:-:S05]  /*5370*/  PRMT R11, R162, 0x8880, RZ ;  /* 0x00008880a20b7816 */ /* 0x002fca00000000ff */
[----:B------:R-:W-:-:S07]  /*5380*/  IMAD R10, R11, R152, RZ ;  /* 0x000000980b0a7224 */ /* 0x000fce00078e02ff */
.L_x_205:
[----:B------:R-:W-:Y:S05]  /*5390*/  BSYNC B1 ;  /* 0x0000000000017941 */ /* 0x000fea0003800000 */
.L_x_204:
        /* <DEDUP_REMOVED lines=11> */
.L_x_207:
[----:B------:R-:W-:Y:S05]  /*5450*/  BSYNC B1 ;  /* 0x0000000000017941 */ /* 0x000fea0003800000 */
.L_x_206:
[----:B-1----:R-:W-:Y:S01]  /*5460*/  @!P4 IMAD R11, R110, R153, R10 ;  /* 0x000000996e0bc224 */ /* 0x002fe200078e020a */
[----:B------:R-:W-:Y:S04]  /*5470*/  BSSY B1, `(.L_x_208) ;  /* 0x0000006000017945 */ /* 0x000fe80003800000 */
[----:B------:R1:W-:Y:S01]  /*5480*/  @!P4 STG.E.U8 desc[UR36][R6.64+0xa8], R11 ;  /* 0x0000a80b0600c986 */ /* 0x0003e2000c101124 */
[----:B------:R-:W-:Y:S05]  /*5490*/  @P3 BRA `(.L_x_209) ;  /* 0x00000000000c3947 */ /* 0x000fea0003800000 */
[----:B------:R-:W1:Y:S02]  /*54a0*/  LDG.E.U8 R162, desc[UR36][R8.64+0xa9] ;  /* 0x0000a92408a27981 */ /* 0x000e64000c1e1100 */
[----:B-1----:R-:W-:-:S05]  /*54b0*/  PRMT R11, R162, 0x8880, RZ ;  /* 0x00008880a20b7816 */ /* 0x002fca00000000ff */
[----:B------:R-:W-:-:S07]  /*54c0*/  IMAD R10, R11, R152, RZ ;  /* 0x000000980b0a7224 */ /* 0x000fce00078e02ff */
.L_x_209:
[----:B------:R-:W-:Y:S05]  /*54d0*/  BSYNC B1 ;  /* 0x0000000000017941 */ /* 0x000fea0003800000 */
.L_x_208:
[----:B------:R-:W-:Y:S01]  /*54e0*/  @!P3 IMAD R111, R111, R153, R10 ;  /* 0x000000996f6fb224 */ /* 0x000fe200078e020a */
[----:B------:R-:W-:Y:S04]  /*54f0*/  BSSY B1, `(.L_x_210) ;  /* 0x0000006000017945 */ /* 0x000fe80003800000 */
[----:B------:R0:W-:Y:S01]  /*5500*/  @!P3 STG.E.U8 desc[UR36][R6.64+0xa9], R111 ;  /* 0x0000a96f0600b986 */ /* 0x0001e2000c101124 */
[----:B------:R-:W-:Y:S05]  /*5510*/  @P5 BRA `(.L_x_211) ;  /* 0x00000000000c5947 */ /* 0x000fea0003800000 */
[----:B------:R-:W1:Y:S02]  /*5520*/  LDG.E.U8 R162, desc[UR36][R2.64+0xb0] ;  /* 0x0000b02402a27981 */ /* 0x000e64000c1e1100 */
[----:B-1----:R-:W-:-:S05]  /*5530*/  PRMT R11, R162, 0x8880, RZ ;  /* 0x00008880a20b7816 */ /* 0x002fca00000000ff */
[----:B------:R-:W-:-:S07]  /*5540*/  IMAD R10, R11, R152, RZ ;  /* 0x000000980b0a7224 */ /* 0x000fce00078e02ff */
.L_x_211:
[----:B------:R-:W-:Y:S05]  /*5550*/  BSYNC B1 ;  /* 0x0000000000017941 */ /* 0x000fea0003800000 */
.L_x_210:
[----:B-1----:R-:W-:Y:S01]  /*5560*/  @!P5 IMAD R11, R112, R153, R10 ;  /* 0x00000099700bd224 */ /* 0x002fe200078e020a */
[----:B------:R-:W-:Y:S04]  /*5570*/  BSSY B1, `(.L_x_212) ;  /* 0x0000006000017945 */ /* 0x000fe80003800000 */
[----:B------:R1:W-:Y:S01]  /*5580*/  @!P5 STG.E.U8 desc[UR36][R4.64+0xb0], R11 ;  /* 0x0000b00b0400d986 */ /* 0x0003e2000c101124 */
[----:B------:R-:W-:Y:S05]  /*5590*/  @P2 BRA `(.L_x_213) ;  /* 0x00000000000c2947 */ /* 0x000fea0003800000 */
[----:B------:R-:W1:Y:S02]  /*55a0*/  LDG.E.U8 R162, desc[UR36][R2.64+0xb1] ;  /* 0x0000b12402a27981 */ /* 0x000e64000c1e1100 */
[----:B-1----:R-:W-:-:S05]  /*55b0*/  PRMT R11, R162, 0x8880, RZ ;  /* 0x00008880a20b7816 */ /* 0x002fca00000000ff */
[----:B------:R-:W-:-:S07]  /*55c0*/  IMAD R10, R11, R152, RZ ;  /* 0x000000980b0a7224 */ /* 0x000fce00078e02ff */
.L_x_213:
[----:B------:R-:W-:Y:S05]  /*55d0*/  BSYNC B1 ;  /* 0x0000000000017941 */ /* 0x000fea0003800000 */
.L_x_212:
        /* <DEDUP_REMOVED lines=11> */
.L_x_215:
[----:B------:R-:W-:Y:S05]  /*5690*/  BSYNC B1 ;  /* 0x0000000000017941 */ /* 0x000fea0003800000 */
.L_x_214:
[----:B-1----:R-:W-:Y:S01]  /*56a0*/  @!P4 IMAD R11, R114, R153, R10 ;  /* 0x00000099720bc224 */ /* 0x002fe200078e020a */
[----:B------:R-:W-:Y:S04]  /*56b0*/  BSSY B1, `(.L_x_216) ;  /* 0x0000006000017945 */ /* 0x000fe80003800000 */
[----:B------:R1:W-:Y:S01]  /*56c0*/  @!P4 STG.E.U8 desc[UR36][R6.64+0xb0], R11 ;  /* 0x0000b00b0600c986 */ /* 0x0003e2000c101124 */
[----:B------:R-:W-:Y:S05]  /*56d0*/  @P3 BRA `(.L_x_217) ;  /* 0x00000000000c3947 */ /* 0x000fea0003800000 */
[----:B------:R-:W1:Y:S02]  /*56e0*/  LDG.E.U8 R162, desc[UR36][R8.64+0xb1] ;  /* 0x0000b12408a27981 */ /* 0x000e64000c1e1100 */
[----:B-1----:R-:W-:-:S05]  /*56f0*/  PRMT R11, R162, 0x8880, RZ ;  /* 0x00008880a20b7816 */ /* 0x002fca00000000ff */
[----:B------:R-:W-:-:S07]  /*5700*/  IMAD R10, R11, R152, RZ ;  /* 0x000000980b0a7224 */ /* 0x000fce00078e02ff */
.L_x_217:
[----:B------:R-:W-:Y:S05]  /*5710*/  BSYNC B1 ;  /* 0x0000000000017941 */ /* 0x000fea0003800000 */
.L_x_216:
[----:B------:R-:W-:Y:S01]  /*5720*/  @!P3 IMAD R115, R115, R153, R10 ;  /* 0x000000997373b224 */ /* 0x000fe200078e020a */
[----:B------:R-:W-:Y:S04]  /*5730*/  BSSY B1, `(.L_x_218) ;  /* 0x0000006000017945 */ /* 0x000fe80003800000 */
[----:B------:R0:W-:Y:S01]  /*5740*/  @!P3 STG.E.U8 desc[UR36][R6.64+0xb1], R115 ;  /* 0x0000b1730600b986 */ /* 0x0001e2000c101124 */
[----:B------:R-:W-:Y:S05]  /*5750*/  @P5 BRA `(.L_x_219) ;  /* 0x00000000000c5947 */ /* 0x000fea0003800000 */
[----:B------:R-:W1:Y:S02]  /*5760*/  LDG.E.U8 R162, desc[UR36][R2.64+0xb8] ;  /* 0x0000b82402a27981 */ /* 0x000e64000c1e1100 */
[----:B-1----:R-:W-:-:S05]  /*5770*/  PRMT R11, R162, 0x8880, RZ ;  /* 0x00008880a20b7816 */ /* 0x002fca00000000ff */
[----:B------:R-:W-:-:S07]  /*5780*/  IMAD R10, R11, R152, RZ ;  /* 0x000000980b0a7224 */ /* 0x000fce00078e02ff */
.L_x_219:
[----:B------:R-:W-:Y:S05]  /*5790*/  BSYNC B1 ;  /* 0x0000000000017941 */ /* 0x000fea0003800000 */
.L_x_218:
[----:B-1----:R-:W-:Y:S01]  /*57a0*/  @!P5 IMAD R11, R116, R153, R10 ;  /* 0x00000099740bd224 */ /* 0x002fe200078e020a */
[----:B------:R-:W-:Y:S04]  /*57b0*/  BSSY B1, `(.L_x_220) ;  /* 0x0000006000017945 */ /* 0x000fe80003800000 */
[----:B------:R1:W-:Y:S01]  /*57c0*/  @!P5 STG.E.U8 desc[UR36][R4.64+0xb8], R11 ;  /* 0x0000b80b0400d986 */ /* 0x0003e2000c101124 */
[----:B------:R-:W-:Y:S05]  /*57d0*/  @P2 BRA `(.L_x_221) ;  /* 0x00000000000c2947 */ /* 0x000fea0003800000 */
[----:B------:R-:W1:Y:S02]  /*57e0*/  LDG.E.U8 R162, desc[UR36][R2.64+0xb9] ;  /* 0x0000b92402a27981 */ /* 0x000e64000c1e1100 */
[----:B-1----:R-:W-:-:S05]  /*57f0*/  PRMT R11, R162, 0x8880, RZ ;  /* 0x00008880a20b7816 */ /* 0x002fca00000000ff */
[----:B------:R-:W-:-:S07]  /*5800*/  IMAD R10, R11, R152, RZ ;  /* 0x000000980b0a7224 */ /* 0x000fce00078e02ff */
.L_x_221:
[----:B------:R-:W-:Y:S05]  /*5810*/  BSYNC B1 ;  /* 0x0000000000017941 */ /* 0x000fea0003800000 */
.L_x_220:
        /* <DEDUP_REMOVED lines=11> */
.L_x_223:
[----:B------:R-:W-:Y:S05]  /*58d0*/  BSYNC B1 ;  /* 0x0000000000017941 */ /* 0x000fea0003800000 */
.L_x_222:
[----:B-1----:R-:W-:Y:S01]  /*58e0*/  @!P4 IMAD R11, R118, R153, R10 ;  /* 0x00000099760bc224 */ /* 0x002fe200078e020a */
[----:B------:R-:W-:Y:S04]  /*58f0*/  BSSY B1, `(.L_x_224) ;  /* 0x0000006000017945 */ /* 0x000fe80003800000 */
[----:B------:R1:W-:Y:S01]  /*5900*/  @!P4 STG.E.U8 desc[UR36][R6.64+0xb8], R11 ;  /* 0x0000b80b0600c986 */ /* 0x0003e2000c101124 */
[----:B------:R-:W-:Y:S05]  /*5910*/  @P3 BRA `(.L_x_225) ;  /* 0x00000000000c3947 */ /* 0x000fea0003800000 */
[----:B------:R-:W1:Y:S02]  /*5920*/  LDG.E.U8 R162, desc[UR36][R8.64+0xb9] ;  /* 0x0000b92408a27981 */ /* 0x000e64000c1e1100 */
[----:B-1----:R-:W-:-:S05]  /*5930*/  PRMT R11, R162, 0x8880, RZ ;  /* 0x00008880a20b7816 */ /* 0x002fca00000000ff */
[----:B------:R-:W-:-:S07]  /*5940*/  IMAD R10, R11, R152, RZ ;  /* 0x000000980b0a7224 */ /* 0x000fce00078e02ff */
.L_x_225:
[----:B------:R-:W-:Y:S05]  /*5950*/  BSYNC B1 ;  /* 0x0000000000017941 */ /* 0x000fea0003800000 */
.L_x_224:
[----:B------:R-:W-:Y:S01]  /*5960*/  @!P3 IMAD R119, R119, R153, R10 ;  /* 0x000000997777b224 */ /* 0x000fe200078e020a */
[----:B------:R-:W-:Y:S04]  /*5970*/  BSSY B1, `(.L_x_226) ;  /* 0x0000006000017945 */ /* 0x000fe80003800000 */
[----:B------:R0:W-:Y:S01]  /*5980*/  @!P3 STG.E.U8 desc[UR36][R6.64+0xb9], R119 ;  /* 0x0000b9770600b986 */ /* 0x0001e2000c101124 */
[----:B------:R-:W-:Y:S05]  /*5990*/  @P5 BRA `(.L_x_227) ;  /* 0x00000000000c5947 */ /* 0x000fea0003800000 */
[----:B------:R-:W1:Y:S02]  /*59a0*/  LDG.E.U8 R162, desc[UR36][R2.64+0xc0] ;  /* 0x0000c02402a27981 */ /* 0x000e64000c1e1100 */
[----:B-1----:R-:W-:-:S05]  /*59b0*/  PRMT R11, R162, 0x8880, RZ ;  /* 0x00008880a20b7816 */ /* 0x002fca00000000ff */
[----:B------:R-:W-:-:S07]  /*59c0*/  IMAD R10, R11, R152, RZ ;  /* 0x000000980b0a7224 */ /* 0x000fce00078e02ff */
.L_x_227:
[----:B------:R-:W-:Y:S05]  /*59d0*/  BSYNC B1 ;  /* 0x0000000000017941 */ /* 0x000fea0003800000 */
.L_x_226:
[----:B-1----:R-:W-:Y:S01]  /*59e0*/  @!P5 IMAD R11, R120, R153, R10 ;  /* 0x00000099780bd224 */ /* 0x002fe200078e020a */
[----:B------:R-:W-:Y:S04]  /*59f0*/  BSSY B1, `(.L_x_228) ;  /* 0x0000006000017945 */ /* 0x000fe80003800000 */
[----:B------:R1:W-:Y:S01]  /*5a00*/  @!P5 STG.E.U8 desc[UR36][R4.64+0xc0], R11 ;  /* 0x0000c00b0400d986 */ /* 0x0003e2000c101124 */
[----:B------:R-:W-:Y:S05]  /*5a10*/  @P2 BRA `(.L_x_229) ;  /* 0x00000000000c2947 */ /* 0x000fea0003800000 */
[----:B------:R-:W1:Y:S02]  /*5a20*/  LDG.E.U8 R162, desc[UR36][R2.64+0xc1] ;  /* 0x0000c12402a27981 */ /* 0x000e64000c1e1100 */
[----:B-1----:R-:W-:-:S05]  /*5a30*/  PRMT R11, R162, 0x8880, RZ ;  /* 0x00008880a20b7816 */ /* 0x002fca00000000ff */
[----:B------:R-:W-:-:S07]  /*5a40*/  IMAD R10, R11, R152, RZ ;  /* 0x000000980b0a7224 */ /* 0x000fce00078e02ff */
.L_x_229:
[----:B------:R-:W-:Y:S05]  /*5a50*/  BSYNC B1 ;  /* 0x0000000000017941 */ /* 0x000fea0003800000 */
.L_x_228:
        /* <DEDUP_REMOVED lines=11> */
.L_x_231:
[----:B------:R-:W-:Y:S05]  /*5b10*/  BSYNC B1 ;  /* 0x0000000000017941 */ /* 0x000fea0003800000 */
.L_x_230:
[----:B-1----:R-:W-:Y:S01]  /*5b20*/  @!P4 IMAD R11, R122, R153, R10 ;  /* 0x000000997a0bc224 */ /* 0x002fe200078e020a */
[----:B------:R-:W-:Y:S04]  /*5b30*/  BSSY B1, `(.L_x_232) ;  /* 0x0000006000017945 */ /* 0x000fe80003800000 */
[----:B------:R1:W-:Y:S01]  /*5b40*/  @!P4 STG.E.U8 desc[UR36][R6.64+0xc0], R11 ;  /* 0x0000c00b0600c986 */ /* 0x0003e2000c101124 */
[----:B------:R-:W-:Y:S05]  /*5b50*/  @P3 BRA `(.L_x_233) ;  /* 0x00000000000c3947 */ /* 0x000fea0003800000 */
[----:B------:R-:W1:Y:S02]  /*5b60*/  LDG.E.U8 R162, desc[UR36][R8.64+0xc1] ;  /* 0x0000c12408a27981 */ /* 0x000e64000c1e1100 */
[----:B-1----:R-:W-:-:S05]  /*5b70*/  PRMT R11, R162, 0x8880, RZ ;  /* 0x00008880a20b7816 */ /* 0x002fca00000000ff */
[----:B------:R-:W-:-:S07]  /*5b80*/  IMAD R10, R11, R152, RZ ;  /* 0x000000980b0a7224 */ /* 0x000fce00078e02ff */
.L_x_233:
[----:B------:R-:W-:Y:S05]  /*5b90*/  BSYNC B1 ;  /* 0x0000000000017941 */ /* 0x000fea0003800000 */
.L_x_232:
[----:B------:R-:W-:Y:S01]  /*5ba0*/  @!P3 IMAD R123, R123, R153, R10 ;  /* 0x000000997b7bb224 */ /* 0x000fe200078e020a */
[----:B------:R-:W-:Y:S04]  /*5bb0*/  BSSY B1, `(.L_x_234) ;  /* 0x0000006000017945 */ /* 0x000fe80003800000 */
[----:B------:R0:W-:Y:S01]  /*5bc0*/  @!P3 STG.E.U8 desc[UR36][R6.64+0xc1], R123 ;  /* 0x0000c17b0600b986 */ /* 0x0001e2000c101124 */
[----:B------:R-:W-:Y:S05]  /*5bd0*/  @P5 BRA `(.L_x_235) ;  /* 0x00000000000c5947 */ /* 0x000fea0003800000 */
[----:B------:R-:W1:Y:S02]  /*5be0*/  LDG.E.U8 R162, desc[UR36][R2.64+0xc8] ;  /* 0x0000c82402a27981 */ /* 0x000e64000c1e1100 */
[----:B-1----:R-:W-:-:S05]  /*5bf0*/  PRMT R11, R162, 0x8880, RZ ;  /* 0x00008880a20b7816 */ /* 0x002fca00000000ff */
[----:B------:R-:W-:-:S07]  /*5c00*/  IMAD R10, R11, R152, RZ ;  /* 0x000000980b0a7224 */ /* 0x000fce00078e02ff */
.L_x_235:
[----:B------:R-:W-:Y:S05]  /*5c10*/  BSYNC B1 ;  /* 0x0000000000017941 */ /* 0x000fea0003800000 */
.L_x_234:
[----:B-1----:R-:W-:Y:S01]  /*5c20*/  @!P5 IMAD R11, R124, R153, R10 ;  /* 0x000000997c0bd224 */ /* 0x002fe200078e020a */
[----:B------:R-:W-:Y:S04]  /*5c30*/  BSSY B1, `(.L_x_236) ;  /* 0x0000006000017945 */ /* 0x000fe80003800000 */
[----:B------:R1:W-:Y:S01]  /*5c40*/  @!P5 STG.E.U8 desc[UR36][R4.64+0xc8], R11 ;  /* 0x0000c80b0400d986 */ /* 0x0003e2000c101124 */
[----:B------:R-:W-:Y:S05]  /*5c50*/  @P2 BRA `(.L_x_237) ;  /* 0x00000000000c2947 */ /* 0x000fea0003800000 */
[----:B------:R-:W1:Y:S02]  /*5c60*/  LDG.E.U8 R162, desc[UR36][R2.64+0xc9] ;  /* 0x0000c92402a27981 */ /* 0x000e64000c1e1100 */
[----:B-1----:R-:W-:-:S05]  /*5c70*/  PRMT R11, R162, 0x8880, RZ ;  /* 0x00008880a20b7816 */ /* 0x002fca00000000ff */
[----:B------:R-:W-:-:S07]  /*5c80*/  IMAD R10, R11, R152, RZ ;  /* 0x000000980b0a7224 */ /* 0x000fce00078e02ff */
.L_x_237:
[----:B------:R-:W-:Y:S05]  /*5c90*/  BSYNC B1 ;  /* 0x0000000000017941 */ /* 0x000fea0003800000 */
.L_x_236:
        /* <DEDUP_REMOVED lines=11> */
.L_x_239:
[----:B------:R-:W-:Y:S05]  /*5d50*/  BSYNC B1 ;  /* 0x0000000000017941 */ /* 0x000fea0003800000 */
.L_x_238:
[----:B-1----:R-:W-:Y:S01]  /*5d60*/  @!P4 IMAD R11, R126, R153, R10 ;  /* 0x000000997e0bc224 */ /* 0x002fe200078e020a */
[----:B------:R-:W-:Y:S04]  /*5d70*/  BSSY B1, `(.L_x_240) ;  /* 0x0000006000017945 */ /* 0x000fe80003800000 */
[----:B------:R1:W-:Y:S01]  /*5d80*/  @!P4 STG.E.U8 desc[UR36][R6.64+0xc8], R11 ;  /* 0x0000c80b0600c986 */ /* 0x0003e2000c101124 */
[----:B------:R-:W-:Y:S05]  /*5d90*/  @P3 BRA `(.L_x_241) ;  /* 0x00000000000c3947 */ /* 0x000fea0003800000 */
[----:B------:R-:W1:Y:S02]  /*5da0*/  LDG.E.U8 R162, desc[UR36][R8.64+0xc9] ;  /* 0x0000c92408a27981 */ /* 0x000e64000c1e1100 */
[----:B-1----:R-:W-:-:S05]  /*5db0*/  PRMT R11, R162, 0x8880, RZ ;  /* 0x00008880a20b7816 */ /* 0x002fca00000000ff */
[----:B------:R-:W-:-:S07]  /*5dc0*/  IMAD R10, R11, R152, RZ ;  /* 0x000000980b0a7224 */ /* 0x000fce00078e02ff */
.L_x_241:
[----:B------:R-:W-:Y:S05]  /*5dd0*/  BSYNC B1 ;  /* 0x0000000000017941 */ /* 0x000fea0003800000 */
.L_x_240:
[----:B------:R-:W-:Y:S01]  /*5de0*/  @!P3 IMAD R127, R127, R153, R10 ;  /* 0x000000997f7fb224 */ /* 0x000fe200078e020a */
[----:B------:R-:W-:Y:S04]  /*5df0*/  BSSY B1, `(.L_x_242) ;  /* 0x0000006000017945 */ /* 0x000fe80003800000 */
[----:B------:R0:W-:Y:S01]  /*5e00*/  @!P3 STG.E.U8 desc[UR36][R6.64+0xc9], R127 ;  /* 0x0000c97f0600b986 */ /* 0x0001e2000c101124 */
[----:B------:R-:W-:Y:S05]  /*5e10*/  @P5 BRA `(.L_x_243) ;  /* 0x00000000000c5947 */ /* 0x000fea0003800000 */
[----:B------:R-:W1:Y:S02]  /*5e20*/  LDG.E.U8 R162, desc[UR36][R2.64+0xd0] ;  /* 0x0000d02402a27981 */ /* 0x000e64000c1e1100 */
[----:B-1----:R-:W-:-:S05]  /*5e30*/  PRMT R11, R162, 0x8880, RZ ;  /* 0x00008880a20b7816 */ /* 0x002fca00000000ff */
[----:B------:R-:W-:-:S07]  /*5e40*/  IMAD R10, R11, R152, RZ ;  /* 0x000000980b0a7224 */ /* 0x000fce00078e02ff */
.L_x_243:
[----:B------:R-:W-:Y:S05]  /*5e50*/  BSYNC B1 ;  /* 0x0000000000017941 */ /* 0x000fea0003800000 */
.L_x_242:
[----:B-1----:R-:W-:Y:S01]  /*5e60*/  @!P5 IMAD R11, R128, R153, R10 ;  /* 0x00000099800bd224 */ /* 0x002fe200078e020a */
[----:B------:R-:W-:Y:S04]  /*5e70*/  BSSY B1, `(.L_x_244) ;  /* 0x0000006000017945 */ /* 0x000fe80003800000 */
[----:B------:R1:W-:Y:S01]  /*5e80*/  @!P5 STG.E.U8 desc[UR36][R4.64+0xd0], R11 ;  /* 0x0000d00b0400d986 */ /* 0x0003e2000c101124 */
[----:B------:R-:W-:Y:S05]  /*5e90*/  @P2 BRA `(.L_x_245) ;  /* 0x00000000000c2947 */ /* 0x000fea0003800000 */
[----:B------:R-:W1:Y:S02]  /*5ea0*/  LDG.E.U8 R162, desc[UR36][R2.64+0xd1] ;  /* 0x0000d12402a27981 */ /* 0x000e64000c1e1100 */
[----:B-1----:R-:W-:-:S05]  /*5eb0*/  PRMT R11, R162, 0x8880, RZ ;  /* 0x00008880a20b7816 */ /* 0x002fca00000000ff */
[----:B------:R-:W-:-:S07]  /*5ec0*/  IMAD R10, R11, R152, RZ ;  /* 0x000000980b0a7224 */ /* 0x000fce00078e02ff */
.L_x_245:
[----:B------:R-:W-:Y:S05]  /*5ed0*/  BSYNC B1 ;  /* 0x0000000000017941 */ /* 0x000fea0003800000 */
.L_x_244:
        /* <DEDUP_REMOVED lines=11> */
.L_x_247:
[----:B------:R-:W-:Y:S05]  /*5f90*/  BSYNC B1 ;  /* 0x0000000000017941 */ /* 0x000fea0003800000 */
.L_x_246:
[----:B-1----:R-:W-:Y:S01]  /*5fa0*/  @!P4 IMAD R11, R130, R153, R10 ;  /* 0x00000099820bc224 */ /* 0x002fe200078e020a */
[----:B------:R-:W-:Y:S04]  /*5fb0*/  BSSY B1, `(.L_x_248) ;  /* 0x0000006000017945 */ /* 0x000fe80003800000 */
[----:B------:R1:W-:Y:S01]  /*5fc0*/  @!P4 STG.E.U8 desc[UR36][R6.64+0xd0], R11 ;  /* 0x0000d00b0600c986 */ /* 0x0003e2000c101124 */
[----:B------:R-:W-:Y:S05]  /*5fd0*/  @P3 BRA `(.L_x_249) ;  /* 0x00000000000c3947 */ /* 0x000fea0003800000 */
[----:B------:R-:W1:Y:S02]  /*5fe0*/  LDG.E.U8 R162, desc[UR36][R8.64+0xd1] ;  /* 0x0000d12408a27981 */ /* 0x000e64000c1e1100 */
[----:B-1----:R-:W-:-:S05]  /*5ff0*/  PRMT R11, R162, 0x8880, RZ ;  /* 0x00008880a20b7816 */ /* 0x002fca00000000ff */
[----:B------:R-:W-:-:S07]  /*6000*/  IMAD R10, R11, R152, RZ ;  /* 0x000000980b0a7224 */ /* 0x000fce00078e02ff */
.L_x_249:
[----:B------:R-:W-:Y:S05]  /*6010*/  BSYNC B1 ;  /* 0x0000000000017941 */ /* 0x000fea0003800000 */
.L_x_248:
[----:B------:R-:W-:Y:S01]  /*6020*/  @!P3 IMAD R131, R131, R153, R10 ;  /* 0x000000998383b224 */ /* 0x000fe200078e020a */
[----:B------:R-:W-:Y:S04]  /*6030*/  BSSY B1, `(.L_x_250) ;  /* 0x0000006000017945 */ /* 0x000fe80003800000 */
[----:B------:R0:W-:Y:S01]  /*6040*/  @!P3 STG.E.U8 desc[UR36][R6.64+0xd1], R131 ;  /* 0x0000d1830600b986 */ /* 0x0001e2000c101124 */
[----:B------:R-:W-:Y:S05]  /*6050*/  @P5 BRA `(.L_x_251) ;  /* 0x00000000000c5947 */ /* 0x000fea0003800000 */
[----:B------:R-:W1:Y:S02]  /*6060*/  LDG.E.U8 R162, desc[UR36][R2.64+0xd8] ;  /* 0x0000d82402a27981 */ /* 0x000e64000c1e1100 */
[----:B-1----:R-:W-:-:S05]  /*6070*/  PRMT R11, R162, 0x8880, RZ ;  /* 0x00008880a20b7816 */ /* 0x002fca00000000ff */
[----:B------:R-:W-:-:S07]  /*6080*/  IMAD R10, R11, R152, RZ ;  /* 0x000000980b0a7224 */ /* 0x000fce00078e02ff */
.L_x_251:
[----:B------:R-:W-:Y:S05]  /*6090*/  BSYNC B1 ;  /* 0x0000000000017941 */ /* 0x000fea0003800000 */
.L_x_250:
[----:B-1----:R-:W-:Y:S01]  /*60a0*/  @!P5 IMAD R11, R132, R153, R10 ;  /* 0x00000099840bd224 */ /* 0x002fe200078e020a */
[----:B------:R-:W-:Y:S04]  /*60b0*/  BSSY B1, `(.L_x_252) ;  /* 0x0000006000017945 */ /* 0x000fe80003800000 */
[----:B------:R1:W-:Y:S01]  /*60c0*/  @!P5 STG.E.U8 desc[UR36][R4.64+0xd8], R11 ;  /* 0x0000d80b0400d986 */ /* 0x0003e2000c101124 */
[----:B------:R-:W-:Y:S05]  /*60d0*/  @P2 BRA `(.L_x_253) ;  /* 0x00000000000c2947 */ /* 0x000fea0003800000 */
[----:B------:R-:W1:Y:S02]  /*60e0*/  LDG.E.U8 R162, desc[UR36][R2.64+0xd9] ;  /* 0x0000d92402a27981 */ /* 0x000e64000c1e1100 */
[----:B-1----:R-:W-:-:S05]  /*60f0*/  PRMT R11, R162, 0x8880, RZ ;  /* 0x00008880a20b7816 */ /* 0x002fca00000000ff */
[----:B------:R-:W-:-:S07]  /*6100*/  IMAD R10, R11, R152, RZ ;  /* 0x000000980b0a7224 */ /* 0x000fce00078e02ff */
.L_x_253:
[----:B------:R-:W-:Y:S05]  /*6110*/  BSYNC B1 ;  /* 0x0000000000017941 */ /* 0x000fea0003800000 */
.L_x_252:
        /* <DEDUP_REMOVED lines=11> */
.L_x_255:
[----:B------:R-:W-:Y:S05]  /*61d0*/  BSYNC B1 ;  /* 0x0000000000017941 */ /* 0x000fea0003800000 */
.L_x_254:
[----:B-1----:R-:W-:Y:S01]  /*61e0*/  @!P4 IMAD R11, R134, R153, R10 ;  /* 0x00000099860bc224 */ /* 0x002fe200078e020a */
[----:B------:R-:W-:Y:S04]  /*61f0*/  BSSY B1, `(.L_x_256) ;  /* 0x0000006000017945 */ /* 0x000fe80003800000 */
[----:B------:R1:W-:Y:S01]  /*6200*/  @!P4 STG.E.U8 desc[UR36][R6.64+0xd8], R11 ;  /* 0x0000d80b0600c986 */ /* 0x0003e2000c101124 */
[----:B------:R-:W-:Y:S05]  /*6210*/  @P3 BRA `(.L_x_257) ;  /* 0x00000000000c3947 */ /* 0x000fea0003800000 */
[----:B------:R-:W1:Y:S02]  /*6220*/  LDG.E.U8 R162, desc[UR36][R8.64+0xd9] ;  /* 0x0000d92408a27981 */ /* 0x000e64000c1e1100 */
[----:B-1----:R-:W-:-:S05]  /*6230*/  PRMT R11, R162, 0x8880, RZ ;  /* 0x00008880a20b7816 */ /* 0x002fca00000000ff */
[----:B------:R-:W-:-:S07]  /*6240*/  IMAD R10, R11, R152, RZ ;  /* 0x000000980b0a7224 */ /* 0x000fce00078e02ff */
.L_x_257:
[----:B------:R-:W-:Y:S05]  /*6250*/  BSYNC B1 ;  /* 0x0000000000017941 */ /* 0x000fea0003800000 */
.L_x_256:
[----:B------:R-:W-:Y:S01]  /*6260*/  @!P3 IMAD R135, R135, R153, R10 ;  /* 0x000000998787b224 */ /* 0x000fe200078e020a */
[----:B------:R-:W-:Y:S04]  /*6270*/  BSSY B1, `(.L_x_258) ;  /* 0x0000006000017945 */ /* 0x000fe80003800000 */
[----:B------:R0:W-:Y:S01]  /*6280*/  @!P3 STG.E.U8 desc[UR36][R6.64+0xd9], R135 ;  /* 0x0000d9870600b986 */ /* 0x0001e2000c101124 */
[----:B------:R-:W-:Y:S05]  /*6290*/  @P5 BRA `(.L_x_259) ;  /* 0x00000000000c5947 */ /* 0x000fea0003800000 */
[----:B------:R-:W1:Y:S02]  /*62a0*/  LDG.E.U8 R162, desc[UR36][R2.64+0xe0] ;  /* 0x0000e02402a27981 */ /* 0x000e64000c1e1100 */
[----:B-1----:R-:W-:-:S05]  /*62b0*/  PRMT R11, R162, 0x8880, RZ ;  /* 0x00008880a20b7816 */ /* 0x002fca00000000ff */
[----:B------:R-:W-:-:S07]  /*62c0*/  IMAD R10, R11, R152, RZ ;  /* 0x000000980b0a7224 */ /* 0x000fce00078e02ff */
.L_x_259:
[----:B------:R-:W-:Y:S05]  /*62d0*/  BSYNC B1 ;  /* 0x0000000000017941 */ /* 0x000fea0003800000 */
.L_x_258:
[----:B-1----:R-:W-:Y:S01]  /*62e0*/  @!P5 IMAD R11, R136, R153, R10 ;  /* 0x00000099880bd224 */ /* 0x002fe200078e020a */
[----:B------:R-:W-:Y:S04]  /*62f0*/  BSSY B1, `(.L_x_260) ;  /* 0x0000006000017945 */ /* 0x000fe80003800000 */
[----:B------:R1:W-:Y:S01]  /*6300*/  @!P5 STG.E.U8 desc[UR36][R4.64+0xe0], R11 ;  /* 0x0000e00b0400d986 */ /* 0x0003e2000c101124 */
[----:B------:R-:W-:Y:S05]  /*6310*/  @P2 BRA `(.L_x_261) ;  /* 0x00000000000c2947 */ /* 0x000fea0003800000 */
[----:B------:R-:W1:Y:S02]  /*6320*/  LDG.E.U8 R162, desc[UR36][R2.64+0xe1] ;  /* 0x0000e12402a27981 */ /* 0x000e64000c1e1100 */
[----:B-1----:R-:W-:-:S05]  /*6330*/  PRMT R11, R162, 0x8880, RZ ;  /* 0x00008880a20b7816 */ /* 0x002fca00000000ff */
[----:B------:R-:W-:-:S07]  /*6340*/  IMAD R10, R11, R152, RZ ;  /* 0x000000980b0a7224 */ /* 0x000fce00078e02ff */
.L_x_261:
[----:B------:R-:W-:Y:S05]  /*6350*/  BSYNC B1 ;  /* 0x0000000000017941 */ /* 0x000fea0003800000 */
.L_x_260:
        /* <DEDUP_REMOVED lines=11> */
.L_x_263:
[----:B------:R-:W-:Y:S05]  /*6410*/  BSYNC B1 ;  /* 0x0000000000017941 */ /* 0x000fea0003800000 */
.L_x_262:
[----:B-1----:R-:W-:Y:S01]  /*6420*/  @!P4 IMAD R11, R138, R153, R10 ;  /* 0x000000998a0bc224 */ /* 0x002fe200078e020a */
[----:B------:R-:W-:Y:S04]  /*6430*/  BSSY B1, `(.L_x_264) ;  /* 0x0000006000017945 */ /* 0x000fe80003800000 */
[----:B------:R1:W-:Y:S01]  /*6440*/  @!P4 STG.E.U8 desc[UR36][R6.64+0xe0], R11 ;  /* 0x0000e00b0600c986 */ /* 0x0003e2000c101124 */
[----:B------:R-:W-:Y:S05]  /*6450*/  @P3 BRA `(.L_x_265) ;  /* 0x00000000000c3947 */ /* 0x000fea0003800000 */
[----:B------:R-:W1:Y:S02]  /*6460*/  LDG.E.U8 R162, desc[UR36][R8.64+0xe1] ;  /* 0x0000e12408a27981 */ /* 0x000e64000c1e1100 */
[----:B-1----:R-:W-:-:S05]  /*6470*/  PRMT R11, R162, 0x8880, RZ ;  /* 0x00008880a20b7816 */ /* 0x002fca00000000ff */
[----:B------:R-:W-:-:S07]  /*6480*/  IMAD R10, R11, R152, RZ ;  /* 0x000000980b0a7224 */ /* 0x000fce00078e02ff */
.L_x_265:
[----:B------:R-:W-:Y:S05]  /*6490*/  BSYNC B1 ;  /* 0x0000000000017941 */ /* 0x000fea0003800000 */
.L_x_264:
[----:B------:R-:W-:Y:S01]  /*64a0*/  @!P3 IMAD R139, R139, R153, R10 ;  /* 0x000000998b8bb224 */ /* 0x000fe200078e020a */
[----:B------:R-:W-:Y:S04]  /*64b0*/  BSSY B1, `(.L_x_266) ;  /* 0x0000006000017945 */ /* 0x000fe80003800000 */
[----:B------:R0:W-:Y:S01]  /*64c0*/  @!P3 STG.E.U8 desc[UR36][R6.64+0xe1], R139 ;  /* 0x0000e18b0600b986 */ /* 0x0001e2000c101124 */
[----:B------:R-:W-:Y:S05]  /*64d0*/  @P5 BRA `(.L_x_267) ;  /* 0x00000000000c5947 */ /* 0x000fea0003800000 */
[----:B------:R-:W1:Y:S02]  /*64e0*/  LDG.E.U8 R162, desc[UR36][R2.64+0xe8] ;  /* 0x0000e82402a27981 */ /* 0x000e64000c1e1100 */
[----:B-1----:R-:W-:-:S05]  /*64f0*/  PRMT R11, R162, 0x8880, RZ ;  /* 0x00008880a20b7816 */ /* 0x002fca00000000ff */
[----:B------:R-:W-:-:S07]  /*6500*/  IMAD R10, R11, R152, RZ ;  /* 0x000000980b0a7224 */ /* 0x000fce00078e02ff */
.L_x_267:
[----:B------:R-:W-:Y:S05]  /*6510*/  BSYNC B1 ;  /* 0x0000000000017941 */ /* 0x000fea0003800000 */
.L_x_266:
[----:B-1----:R-:W-:Y:S01]  /*6520*/  @!P5 IMAD R11, R140, R153, R10 ;  /* 0x000000998c0bd224 */ /* 0x002fe200078e020a */
[----:B------:R-:W-:Y:S04]  /*6530*/  BSSY B1, `(.L_x_268) ;  /* 0x0000006000017945 */ /* 0x000fe80003800000 */
[----:B------:R1:W-:Y:S01]  /*6540*/  @!P5 STG.E.U8 desc[UR36][R4.64+0xe8], R11 ;  /* 0x0000e80b0400d986 */ /* 0x0003e2000c101124 */
[----:B------:R-:W-:Y:S05]  /*6550*/  @P2 BRA `(.L_x_269) ;  /* 0x00000000000c2947 */ /* 0x000fea0003800000 */
[----:B------:R-:W1:Y:S02]  /*6560*/  LDG.E.U8 R162, desc[UR36][R2.64+0xe9] ;  /* 0x0000e92402a27981 */ /* 0x000e64000c1e1100 */
[----:B-1----:R-:W-:-:S05]  /*6570*/  PRMT R11, R162, 0x8880, RZ ;  /* 0x00008880a20b7816 */ /* 0x002fca00000000ff */
[----:B------:R-:W-:-:S07]  /*6580*/  IMAD R10, R11, R152, RZ ;  /* 0x000000980b0a7224 */ /* 0x000fce00078e02ff */
.L_x_269:
[----:B------:R-:W-:Y:S05]  /*6590*/  BSYNC B1 ;  /* 0x0000000000017941 */ /* 0x000fea0003800000 */
.L_x_268:
        /* <DEDUP_REMOVED lines=11> */
.L_x_271:
[----:B------:R-:W-:Y:S05]  /*6650*/  BSYNC B1 ;  /* 0x0000000000017941 */ /* 0x000fea0003800000 */
.L_x_270:
[----:B-1----:R-:W-:Y:S01]  /*6660*/  @!P4 IMAD R11, R142, R153, R10 ;  /* 0x000000998e0bc224 */ /* 0x002fe200078e020a */
[----:B------:R-:W-:Y:S04]  /*6670*/  BSSY B1, `(.L_x_272) ;  /* 0x0000006000017945 */ /* 0x000fe80003800000 */
[----:B------:R1:W-:Y:S01]  /*6680*/  @!P4 STG.E.U8 desc[UR36][R6.64+0xe8], R11 ;  /* 0x0000e80b0600c986 */ /* 0x0003e2000c101124 */
[----:B------:R-:W-:Y:S05]  /*6690*/  @P3 BRA `(.L_x_273) ;  /* 0x00000000000c3947 */ /* 0x000fea0003800000 */
[----:B------:R-:W1:Y:S02]  /*66a0*/  LDG.E.U8 R162, desc[UR36][R8.64+0xe9] ;  /* 0x0000e92408a27981 */ /* 0x000e64000c1e1100 */
[----:B-1----:R-:W-:-:S05]  /*66b0*/  PRMT R11, R162, 0x8880, RZ ;  /* 0x00008880a20b7816 */ /* 0x002fca00000000ff */
[----:B------:R-:W-:-:S07]  /*66c0*/  IMAD R10, R11, R152, RZ ;  /* 0x000000980b0a7224 */ /* 0x000fce00078e02ff */
.L_x_273:
[----:B------:R-:W-:Y:S05]  /*66d0*/  BSYNC B1 ;  /* 0x0000000000017941 */ /* 0x000fea0003800000 */
.L_x_272:
[----:B------:R-:W-:Y:S01]  /*66e0*/  @!P3 IMAD R143, R143, R153, R10 ;  /* 0x000000998f8fb224 */ /* 0x000fe200078e020a */
[----:B------:R-:W-:Y:S04]  /*66f0*/  BSSY B1, `(.L_x_274) ;  /* 0x0000006000017945 */ /* 0x000fe80003800000 */
[----:B------:R0:W-:Y:S01]  /*6700*/  @!P3 STG.E.U8 desc[UR36][R6.64+0xe9], R143 ;  /* 0x0000e98f0600b986 */ /* 0x0001e2000c101124 */
[----:B------:R-:W-:Y:S05]  /*6710*/  @P5 BRA `(.L_x_275) ;  /* 0x00000000000c5947 */ /* 0x000fea0003800000 */
[----:B------:R-:W1:Y:S02]  /*6720*/  LDG.E.U8 R162, desc[UR36][R2.64+0xf0] ;  /* 0x0000f02402a27981 */ /* 0x000e64000c1e1100 */
[----:B-1----:R-:W-:-:S05]  /*6730*/  PRMT R11, R162, 0x8880, RZ ;  /* 0x00008880a20b7816 */ /* 0x002fca00000000ff */
[----:B------:R-:W-:-:S07]  /*6740*/  IMAD R10, R11, R152, RZ ;  /* 0x000000980b0a7224 */ /* 0x000fce00078e02ff */
.L_x_275:
[----:B------:R-:W-:Y:S05]  /*6750*/  BSYNC B1 ;  /* 0x0000000000017941 */ /* 0x000fea0003800000 */
.L_x_274:
[----:B-1----:R-:W-:Y:S01]  /*6760*/  @!P5 IMAD R11, R144, R153, R10 ;  /* 0x00000099900bd224 */ /* 0x002fe200078e020a */
[----:B------:R-:W-:Y:S04]  /*6770*/  BSSY B1, `(.L_x_276) ;  /* 0x0000006000017945 */ /* 0x000fe80003800000 */
[----:B------:R1:W-:Y:S01]  /*6780*/  @!P5 STG.E.U8 desc[UR36][R4.64+0xf0], R11 ;  /* 0x0000f00b0400d986 */ /* 0x0003e2000c101124 */
[----:B------:R-:W-:Y:S05]  /*6790*/  @P2 BRA `(.L_x_277) ;  /* 0x00000000000c2947 */ /* 0x000fea0003800000 */
[----:B------:R-:W1:Y:S02]  /*67a0*/  LDG.E.U8 R162, desc[UR36][R2.64+0xf1] ;  /* 0x0000f12402a27981 */ /* 0x000e64000c1e1100 */
[----:B-1----:R-:W-:-:S05]  /*67b0*/  PRMT R11, R162, 0x8880, RZ ;  /* 0x00008880a20b7816 */ /* 0x002fca00000000ff */
[----:B------:R-:W-:-:S07]  /*67c0*/  IMAD R10, R11, R152, RZ ;  /* 0x000000980b0a7224 */ /* 0x000fce00078e02ff */
.L_x_277:
[----:B------:R-:W-:Y:S05]  /*67d0*/  BSYNC B1 ;  /* 0x0000000000017941 */ /* 0x000fea0003800000 */
.L_x_276:
[C---:B------:R-:W-:Y:S01]  /*67e0*/  ISETP.LT.OR P4, PT, R0.reuse, 0xf1, !P0 ;  /* 0x000000f10000780c */ /* 0x040fe20004781670 */
[----:B------:R-:W-:Y:S01]  /*67f0*/  @!P2 IMAD R145, R145, R153, R10 ;  /* 0x000000999191a224 */ /* 0x000fe200078e020a */
[----:B------:R-:W-:Y:S01]  /*6800*/  BSSY B1, `(.L_x_278) ;  /* 0x000000a000017945 */ /* 0x000fe20003800000 */
[C---:B------:R-:W-:Y:S02]  /*6810*/  ISETP.LT.OR P3, PT, R0.reuse, 0xf2, !P0 ;  /* 0x000000f20000780c */ /* 0x040fe40004761670 */
        /* <DEDUP_REMOVED lines=8> */
.L_x_279:
[----:B------:R-:W-:Y:S05]  /*68a0*/  BSYNC B1 ;  /* 0x0000000000017941 */ /* 0x000fea0003800000 */
.L_x_278:
[----:B-1----:R-:W-:Y:S01]  /*68b0*/  @!P4 IMAD R11, R146, R153, R10 ;  /* 0x00000099920bc224 */ /* 0x002fe200078e020a */
[----:B------:R-:W-:Y:S04]  /*68c0*/  BSSY B1, `(.L_x_280) ;  /* 0x0000006000017945 */ /* 0x000fe80003800000 */
[----:B------:R1:W-:Y:S01]  /*68d0*/  @!P4 STG.E.U8 desc[UR36][R6.64+0xf0], R11 ;  /* 0x0000f00b0600c986 */ /* 0x0003e2000c101124 */
[----:B------:R-:W-:Y:S05]  /*68e0*/  @P3 BRA `(.L_x_281) ;  /* 0x00000000000c3947 */ /* 0x000fea0003800000 */
[----:B------:R-:W1:Y:S02]  /*68f0*/  LDG.E.U8 R162, desc[UR36][R8.64+0xf1] ;  /* 0x0000f12408a27981 */ /* 0x000e64000c1e1100 */
[----:B-1----:R-:W-:-:S05]  /*6900*/  PRMT R11, R162, 0x8880, RZ ;  /* 0x00008880a20b7816 */ /* 0x002fca00000000ff */
[----:B------:R-:W-:-:S07]  /*6910*/  IMAD R10, R11, R152, RZ ;  /* 0x000000980b0a7224 */ /* 0x000fce00078e02ff */
.L_x_281:
[----:B------:R-:W-:Y:S05]  /*6920*/  BSYNC B1 ;  /* 0x0000000000017941 */ /* 0x000fea0003800000 */
.L_x_280:
[----:B------:R-:W-:Y:S01]  /*6930*/  @!P3 IMAD R147, R147, R153, R10 ;  /* 0x000000999393b224 */ /* 0x000fe200078e020a */
[----:B------:R-:W-:Y:S04]  /*6940*/  BSSY B1, `(.L_x_282) ;  /* 0x0000006000017945 */ /* 0x000fe80003800000 */
[----:B------:R0:W-:Y:S01]  /*6950*/  @!P3 STG.E.U8 desc[UR36][R6.64+0xf1], R147 ;  /* 0x0000f1930600b986 */ /* 0x0001e2000c101124 */
[----:B------:R-:W-:Y:S05]  /*6960*/  @P2 BRA `(.L_x_283) ;  /* 0x00000000000c2947 */ /* 0x000fea0003800000 */
[----:B------:R-:W1:Y:S02]  /*6970*/  LDG.E.U8 R162, desc[UR36][R2.64+0xf8] ;  /* 0x0000f82402a27981 */ /* 0x000e64000c1e1100 */
[----:B-1----:R-:W-:-:S05]  /*6980*/  PRMT R11, R162, 0x8880, RZ ;  /* 0x00008880a20b7816 */ /* 0x002fca00000000ff */
[----:B------:R-:W-:-:S07]  /*6990*/  IMAD R10, R11, R152, RZ ;  /* 0x000000980b0a7224 */ /* 0x000fce00078e02ff */
.L_x_283:
[----:B------:R-:W-:Y:S05]  /*69a0*/  BSYNC B1 ;  /* 0x0000000000017941 */ /* 0x000fea0003800000 */
.L_x_282:
[----:B-1----:R-:W-:Y:S01]  /*69b0*/  @!P2 IMAD R11, R148, R153, R10 ;  /* 0x00000099940ba224 */ /* 0x002fe200078e020a */
[----:B------:R-:W-:Y:S04]  /*69c0*/  BSSY B1, `(.L_x_284) ;  /* 0x0000006000017945 */ /* 0x000fe80003800000 */
[----:B------:R1:W-:Y:S01]  /*69d0*/  @!P2 STG.E.U8 desc[UR36][R4.64+0xf8], R11 ;  /* 0x0000f80b0400a986 */ /* 0x0003e2000c101124 */
[----:B------:R-:W-:Y:S05]  /*69e0*/  @P1 BRA `(.L_x_285) ;  /* 0x00000000000c1947 */ /* 0x000fea0003800000 */
[----:B------:R-:W1:Y:S02]  /*69f0*/  LDG.E.U8 R162, desc[UR36][R2.64+0xf9] ;  /* 0x0000f92402a27981 */ /* 0x000e64000c1e1100 */
[----:B-1----:R-:W-:-:S05]  /*6a00*/  PRMT R11, R162, 0x8880, RZ ;  /* 0x00008880a20b7816 */ /* 0x002fca00000000ff */
[----:B------:R-:W-:-:S07]  /*6a10*/  IMAD R10, R11, R152, RZ ;  /* 0x000000980b0a7224 */ /* 0x000fce00078e02ff */
.L_x_285:
[----:B------:R-:W-:Y:S05]  /*6a20*/  BSYNC B1 ;  /* 0x0000000000017941 */ /* 0x000fea0003800000 */
.L_x_284:
[----:B------:R-:W-:Y:S01]  /*6a30*/  @!P1 IMAD R149, R149, R153, R10 ;  /* 0x0000009995959224 */ /* 0x000fe200078e020a */
[----:B------:R-:W-:Y:S04]  /*6a40*/  BSSY B1, `(.L_x_286) ;  /* 0x0000006000017945 */ /* 0x000fe80003800000 */
[----:B------:R0:W-:Y:S01]  /*6a50*/  @!P1 STG.E.U8 desc[UR36][R4.64+0xf9], R149 ;  /* 0x0000f99504009986 */ /* 0x0001e2000c101124 */
[----:B------:R-:W-:Y:S05]  /*6a60*/  @P5 BRA `(.L_x_287) ;  /* 0x00000000000c5947 */ /* 0x000fea0003800000 */
[----:B------:R-:W0:Y:S02]  /*6a70*/  LDG.E.U8 R162, desc[UR36][R8.64+0xf8] ;  /* 0x0000f82408a27981 */ /* 0x000e24000c1e1100 */
[----:B0-----:R-:W-:-:S05]  /*6a80*/  PRMT R3, R162, 0x8880, RZ ;  /* 0x00008880a2037816 */ /* 0x001fca00000000ff */
[----:B------:R-:W-:-:S07]  /*6a90*/  IMAD R10, R3, R152, RZ ;  /* 0x00000098030a7224 */ /* 0x000fce00078e02ff */
.L_x_287:
[----:B------:R-:W-:Y:S05]  /*6aa0*/  BSYNC B1 ;  /* 0x0000000000017941 */ /* 0x000fea0003800000 */
.L_x_286:
[----:B0-----:R-:W-:Y:S01]  /*6ab0*/  @!P5 IMAD R3, R150, R153, R10 ;  /* 0x000000999603d224 */ /* 0x001fe200078e020a */
[----:B------:R-:W-:Y:S01]  /*6ac0*/  ISETP.LT.OR P0, PT, R0, 0xfa, !P0 ;  /* 0x000000fa0000780c */ /* 0x000fe20004701670 */
[----:B------:R-:W-:Y:S03]  /*6ad0*/  BSSY B1, `(.L_x_288) ;  /* 0x0000006000017945 */ /* 0x000fe60003800000 */
[----:B------:R0:W-:Y:S09]  /*6ae0*/  @!P5 STG.E.U8 desc[UR36][R6.64+0xf8], R3 ;  /* 0x0000f8030600d986 */ /* 0x0001f2000c101124 */
[----:B------:R-:W-:Y:S05]  /*6af0*/  @P0 BRA `(.L_x_289) ;  /* 0x00000000000c0947 */ /* 0x000fea0003800000 */
[----:B------:R-:W0:Y:S02]  /*6b00*/  LDG.E.U8 R162, desc[UR36][R8.64+0xf9] ;  /* 0x0000f92408a27981 */ /* 0x000e24000c1e1100 */
[----:B0-----:R-:W-:-:S05]  /*6b10*/  PRMT R3, R162, 0x8880, RZ ;  /* 0x00008880a2037816 */ /* 0x001fca00000000ff */
[----:B------:R-:W-:-:S07]  /*6b20*/  IMAD R10, R3, R152, RZ ;  /* 0x00000098030a7224 */ /* 0x000fce00078e02ff */
.L_x_289:
[----:B------:R-:W-:Y:S05]  /*6b30*/  BSYNC B1 ;  /* 0x0000000000017941 */ /* 0x000fea0003800000 */
.L_x_288:
[----:B------:R-:W-:Y:S01]  /*6b40*/  IMAD R151, R151, R153, R10 ;  /* 0x0000009997977224 */ /* 0x000fe200078e020a */
[----:B------:R-:W-:Y:S06]  /*6b50*/  @P0 BRA `(.L_x_290) ;  /* 0x0000001800100947 */ /* 0x000fec0003800000 */
[----:B------:R0:W-:Y:S01]  /*6b60*/  STG.E.U8 desc[UR36][R6.64+0xf9], R151 ;  /* 0x0000f99706007986 */ /* 0x0001e2000c101124 */
[----:B------:R-:W-:Y:S05]  /*6b70*/  BRA `(.L_x_290) ;  /* 0x0000001800087947 */ /* 0x000fea0003800000 */
.L_x_33:
[C---:B------:R-:W-:Y:S02]  /*6b80*/  ISETP.GE.AND P1, PT, R19.reuse, 0x1, PT ;  /* 0x000000011300780c */ /* 0x040fe40003f26270 */
[----:B------:R-:W-:Y:S02]  /*6b90*/  ISETP.GE.AND P0, PT, R19, 0x9, PT ;  /* 0x000000091300780c */ /* 0x000fe40003f06270 */
[C---:B------:R-:W-:Y:S02]  /*6ba0*/  ISETP.LT.OR P4, PT, R0.reuse, 0x1, !P1 ;  /* 0x000000010000780c */ /* 0x040fe40004f81670 */
[C---:B------:R-:W-:Y:S02]  /*6bb0*/  ISETP.LT.OR P3, PT, R0.reuse, 0x2, !P1 ;  /* 0x000000020000780c */ /* 0x040fe40004f61670 */
[C---:B------:R-:W-:Y:S02]  /*6bc0*/  ISETP.LT.OR P2, PT, R0.reuse, 0x1, !P0 ;  /* 0x000000010000780c */ /* 0x040fe40004741670 */
[----:B------:R-:W-:-:S07]  /*6bd0*/  ISETP.LT.OR P5, PT, R0, 0x2, !P0 ;  /* 0x000000020000780c */ /* 0x000fce00047a1670 */
[-C--:B------:R-:W-:Y:S02]  /*6be0*/  @!P4 IMAD R3, R24, R153.reuse, RZ ;  /* 0x000000991803c224 */ /* 0x080fe400078e02ff */
[-C--:B------:R-:W-:Y:S02]  /*6bf0*/  @!P3 IMAD R25, R25, R153.reuse, RZ ;  /* 0x000000991919b224 */ /* 0x080fe400078e02ff */
[-C--:B------:R-:W-:Y:S01]  /*6c00*/  @!P2 IMAD R9, R26, R153.reuse, RZ ;  /* 0x000000991a09a224 */ /* 0x080fe200078e02ff */
[----:B------:R0:W-:Y:S01]  /*6c10*/  @!P4 STG.E.U8 desc[UR36][R4.64], R3 ;  /* 0x000000030400c986 */ /* 0x0001e2000c101124 */
[C---:B------:R-:W-:Y:S01]  /*6c20*/  ISETP.LT.OR P4, PT, R0.reuse, 0x9, !P1 ;  /* 0x000000090000780c */ /* 0x040fe20004f81670 */
[----:B------:R-:W-:Y:S02]  /*6c30*/  @!P5 IMAD R27, R27, R153, RZ ;  /* 0x000000991b1bd224 */ /* 0x000fe400078e02ff */
[----:B------:R-:W-:Y:S01]  /*6c40*/  @!P3 STG.E.U8 desc[UR36][R4.64+0x1], R25 ;  /* 0x000001190400b986 */ /* 0x000fe2000c101124 */
[----:B------:R-:W-:-:S03]  /*6c50*/  ISETP.LT.OR P3, PT, R0, 0xa, !P1 ;  /* 0x0000000a0000780c */ /* 0x000fc60004f61670 */
[----:B------:R1:W-:Y:S01]  /*6c60*/  @!P2 STG.E.U8 desc[UR36][R6.64], R9 ;  /* 0x000000090600a986 */ /* 0x0003e2000c101124 */
[----:B------:R-:W-:-:S03]  /*6c70*/  ISETP.LT.OR P2, PT, R0, 0x9, !P0 ;  /* 0x000000090000780c */ /* 0x000fc60004741670 */
[----:B------:R-:W-:Y:S01]  /*6c80*/  @!P5 STG.E.U8 desc[UR36][R6.64+0x1], R27 ;  /* 0x0000011b0600d986 */ /* 0x000fe2000c101124 */
[----:B------:R-:W-:Y:S01]  /*6c90*/  ISETP.LT.OR P5, PT, R0, 0xa, !P0 ;  /* 0x0000000a0000780c */ /* 0x000fe200047a1670 */
[----:B------:R-:W-:-:S04]  /*6ca0*/  @!P4 IMAD R11, R28, R153, RZ ;  /* 0x000000991c0bc224 */ /* 0x000fc800078e02ff */
[-C--:B------:R-:W-:Y:S01]  /*6cb0*/  @!P3 IMAD R29, R29, R153.reuse, RZ ;  /* 0x000000991d1db224 */ /* 0x080fe200078e02ff */
[----:B------:R-:W-:Y:S01]  /*6cc0*/  @!P4 STG.E.U8 desc[UR36][R4.64+0x8], R11 ;  /* 0x0000080b0400c986 */ /* 0x000fe2000c101124 */
[----:B------:R-:W-:Y:S02]  /*6cd0*/  ISETP.LT.OR P4, PT, R0, 0x11, !P1 ;  /* 0x000000110000780c */ /* 0x000fe40004f81670 */
[-C--:B0-----:R-:W-:Y:S01]  /*6ce0*/  @!P2 IMAD R3, R30, R153.reuse, RZ ;  /* 0x000000991e03a224 */ /* 0x081fe200078e02ff */
[----:B------:R-:W-:Y:S01]  /*6cf0*/  @!P3 STG.E.U8 desc[UR36][R4.64+0x9], R29 ;  /* 0x0000091d0400b986 */ /* 0x000fe2000c101124 */
[C---:B------:R-:W-:Y:S02]  /*6d00*/  ISETP.LT.OR P3, PT, R0.reuse, 0x12, !P1 ;  /* 0x000000120000780c */ /* 0x040fe40004f61670 */
[----:B------:R-:W-:Y:S01]  /*6d10*/  @!P5 IMAD R31, R31, R153, RZ ;  /* 0x000000991f1fd224 */ /* 0x000fe200078e02ff */
[----:B------:R0:W-:Y:S01]  /*6d20*/  @!P2 STG.E.U8 desc[UR36][R6.64+0x8], R3 ;  /* 0x000008030600a986 */ /* 0x0001e2000c101124 */
[----:B------:R-:W-:-:S03]  /*6d30*/  ISETP.LT.OR P2, PT, R0, 0x11, !P0 ;  /* 0x000000110000780c */ /* 0x000fc60004741670 */
[----:B------:R-:W-:Y:S01]  /*6d40*/  @!P5 STG.E.U8 desc[UR36][R6.64+0x9], R31 ;  /* 0x0000091f0600d986 */ /* 0x000fe2000c101124 */
[----:B------:R-:W-:Y:S01]  /*6d50*/  ISETP.LT.OR P5, PT, R0, 0x12, !P0 ;  /* 0x000000120000780c */ /* 0x000fe200047a1670 */
[----:B-1----:R-:W-:-:S04]  /*6d60*/  @!P4 IMAD R9, R32, R153, RZ ;  /* 0x000000992009c224 */ /* 0x002fc800078e02ff */
        /* <DEDUP_REMOVED lines=301> */
[----:B------:R1:W-:Y:S01]  /*8040*/  @!P4 STG.E.U8 desc[UR36][R4.64+0xd8], R11 ;  /* 0x0000d80b0400c986 */ /* 0x0003e2000c101124 */
        /* <DEDUP_REMOVED lines=13> */
[-C--:B-1----:R-:W-:Y:S01]  /*8120*/  @!P2 IMAD R11, R138, R153.reuse, RZ ;  /* 0x000000998a0ba224 */ /* 0x082fe200078e02ff */
[----:B------:R-:W-:Y:S01]  /*8130*/  @!P3 STG.E.U8 desc[UR36][R4.64+0xe1], R137 ;  /* 0x0000e1890400b986 */ /* 0x000fe2000c101124 */
[C---:B------:R-:W-:Y:S02]  /*8140*/  ISETP.LT.OR P3, PT, R0.reuse, 0xea, !P1 ;  /* 0x000000ea0000780c */ /* 0x040fe40004f61670 */
[----:B------:R-:W-:Y:S01]  /*8150*/  @!P5 IMAD R139, R139, R153, RZ ;  /* 0x000000998b8bd224 */ /* 0x000fe200078e02ff */
[----:B------:R1:W-:Y:S01]  /*8160*/  @!P2 STG.E.U8 desc[UR36][R6.64+0xe0], R11 ;  /* 0x0000e00b0600a986 */ /* 0x0003e2000c101124 */
[----:B------:R-:W-:-:S03]  /*8170*/  ISETP.LT.OR P2, PT, R0, 0xe9, !P0 ;  /* 0x000000e90000780c */ /* 0x000fc60004741670 */
[----:B------:R-:W-:Y:S01]  /*8180*/  @!P5 STG.E.U8 desc[UR36][R6.64+0xe1], R139 ;  /* 0x0000e18b0600d986 */ /* 0x000fe2000c101124 */
[----:B------:R-:W-:Y:S01]  /*8190*/  ISETP.LT.OR P5, PT, R0, 0xea, !P0 ;  /* 0x000000ea0000780c */ /* 0x000fe200047a1670 */
[----:B0-----:R-:W-:-:S04]  /*81a0*/  @!P4 IMAD R3, R140, R153, RZ ;  /* 0x000000998c03c224 */ /* 0x001fc800078e02ff */
[-C--:B------:R-:W-:Y:S01]  /*81b0*/  @!P3 IMAD R141, R141, R153.reuse, RZ ;  /* 0x000000998d8db224 */ /* 0x080fe200078e02ff */
[----:B------:R0:W-:Y:S01]  /*81c0*/  @!P4 STG.E.U8 desc[UR36][R4.64+0xe8], R3 ;  /* 0x0000e8030400c986 */ /* 0x0001e2000c101124 */
[----:B------:R-:W-:Y:S02]  /*81d0*/  ISETP.LT.OR P4, PT, R0, 0xf2, !P1 ;  /* 0x000000f20000780c */ /* 0x000fe40004f81670 */
[-C--:B--2---:R-:W-:Y:S01]  /*81e0*/  @!P2 IMAD R9, R142, R153.reuse, RZ ;  /* 0x000000998e09a224 */ /* 0x084fe200078e02ff */
[----:B------:R-:W-:Y:S01]  /*81f0*/  @!P3 STG.E.U8 desc[UR36][R4.64+0xe9], R141 ;  /* 0x0000e98d0400b986 */ /* 0x000fe2000c101124 */
[C---:B------:R-:W-:Y:S02]  /*8200*/  ISETP.LT.OR P3, PT, R0.reuse, 0xf1, !P1 ;  /* 0x000000f10000780c */ /* 0x040fe40004f61670 */
[----:B------:R-:W-:Y:S01]  /*8210*/  @!P5 IMAD R143, R143, R153, RZ ;  /* 0x000000998f8fd224 */ /* 0x000fe200078e02ff */
[----:B------:R-:W-:Y:S01]  /*8220*/  @!P2 STG.E.U8 desc[UR36][R6.64+0xe8], R9 ;  /* 0x0000e8090600a986 */ /* 0x000fe2000c101124 */
[----:B------:R-:W-:-:S03]  /*8230*/  ISETP.LT.OR P2, PT, R0, 0xf1, !P0 ;  /* 0x000000f10000780c */ /* 0x000fc60004741670 */
[----:B------:R-:W-:Y:S01]  /*8240*/  @!P5 STG.E.U8 desc[UR36][R6.64+0xe9], R143 ;  /* 0x0000e98f0600d986 */ /* 0x000fe2000c101124 */
[----:B------:R-:W-:Y:S01]  /*8250*/  ISETP.LT.OR P5, PT, R0, 0xf9, !P0 ;  /* 0x000000f90000780c */ /* 0x000fe200047a1670 */
[----:B------:R-:W-:-:S04]  /*8260*/  @!P4 IMAD R145, R145, R153, RZ ;  /* 0x000000999191c224 */ /* 0x000fc800078e02ff */
[-C--:B-1----:R-:W-:Y:S01]  /*8270*/  @!P3 IMAD R11, R144, R153.reuse, RZ ;  /* 0x00000099900bb224 */ /* 0x082fe200078e02ff */
[----:B------:R-:W-:Y:S01]  /*8280*/  @!P4 STG.E.U8 desc[UR36][R4.64+0xf1], R145 ;  /* 0x0000f1910400c986 */ /* 0x000fe2000c101124 */
[C---:B------:R-:W-:Y:S02]  /*8290*/  ISETP.LT.OR P4, PT, R0.reuse, 0xf2, !P0 ;  /* 0x000000f20000780c */ /* 0x040fe40004781670 */
[C---:B------:R-:W-:Y:S01]  /*82a0*/  ISETP.LT.OR P0, PT, R0.reuse, 0xfa, !P0 ;  /* 0x000000fa0000780c */ /* 0x040fe20004701670 */
[----:B------:R1:W-:Y:S01]  /*82b0*/  @!P3 STG.E.U8 desc[UR36][R4.64+0xf0], R11 ;  /* 0x0000f00b0400b986 */ /* 0x0003e2000c101124 */
[----:B------:R-:W-:Y:S01]  /*82c0*/  ISETP.LT.OR P3, PT, R0, 0xf9, !P1 ;  /* 0x000000f90000780c */ /* 0x000fe20004f61670 */
[----:B0-----:R-:W-:Y:S01]  /*82d0*/  @!P2 IMAD R3, R146, R153, RZ ;  /* 0x000000999203a224 */ /* 0x001fe200078e02ff */
[----:B------:R-:W-:-:S04]  /*82e0*/  ISETP.LT.OR P1, PT, R0, 0xfa, !P1 ;  /* 0x000000fa0000780c */ /* 0x000fc80004f21670 */
[----:B------:R0:W-:Y:S03]  /*82f0*/  @!P2 STG.E.U8 desc[UR36][R6.64+0xf0], R3 ;  /* 0x0000f0030600a986 */ /* 0x0001e6000c101124 */
[-C--:B------:R-:W-:Y:S02]  /*8300*/  @!P4 IMAD R147, R147, R153.reuse, RZ ;  /* 0x000000999393c224 */ /* 0x080fe400078e02ff */
[-C--:B-1----:R-:W-:Y:S02]  /*8310*/  @!P5 IMAD R11, R150, R153.reuse, RZ ;  /* 0x00000099960bd224 */ /* 0x082fe400078e02ff */
[-C--:B------:R-:W-:Y:S01]  /*8320*/  @!P3 IMAD R9, R148, R153.reuse, RZ ;  /* 0x000000999409b224 */ /* 0x080fe200078e02ff */
[----:B------:R0:W-:Y:S01]  /*8330*/  @!P4 STG.E.U8 desc[UR36][R6.64+0xf1], R147 ;  /* 0x0000f1930600c986 */ /* 0x0001e2000c101124 */
[-C--:B------:R-:W-:Y:S02]  /*8340*/  @!P1 IMAD R149, R149, R153.reuse, RZ ;  /* 0x0000009995959224 */ /* 0x080fe400078e02ff */
[----:B------:R-:W-:Y:S01]  /*8350*/  @!P0 IMAD R151, R151, R153, RZ ;  /* 0x0000009997978224 */ /* 0x000fe200078e02ff */
[----:B------:R0:W-:Y:S04]  /*8360*/  @!P3 STG.E.U8 desc[UR36][R4.64+0xf8], R9 ;  /* 0x0000f8090400b986 */ /* 0x0001e8000c101124 */
[----:B------:R0:W-:Y:S04]  /*8370*/  @!P1 STG.E.U8 desc[UR36][R4.64+0xf9], R149 ;  /* 0x0000f99504009986 */ /* 0x0001e8000c101124 */
[----:B------:R0:W-:Y:S04]  /*8380*/  @!P5 STG.E.U8 desc[UR36][R6.64+0xf8], R11 ;  /* 0x0000f80b0600d986 */ /* 0x0001e8000c101124 */
[----:B------:R0:W-:Y:S02]  /*8390*/  @!P0 STG.E.U8 desc[UR36][R6.64+0xf9], R151 ;  /* 0x0000f99706008986 */ /* 0x0001e4000c101124 */
.L_x_290:
[----:B------:R-:W-:Y:S05]  /*83a0*/  BSYNC B0 ;  /* 0x0000000000007941 */ /* 0x000fea0003800000 */
.L_x_32:
[----:B0-----:R-:W2:Y:S01]  /*83b0*/  LDL.64 R2, [R1] ;  /* 0x0000000001027983 */ /* 0x001ea20000100a00 */
[----:B------:R-:W-:Y:S01]  /*83c0*/  ULDC.64 UR4, c[0x0][0x650] ;  /* 0x0001940000047ab9 */ /* 0x000fe20000000a00 */
[----:B------:R0:W-:Y:S01]  /*83d0*/  SYNCS.ARRIVE.TRANS64.A1T0 RZ, [R160+UR45], RZ ;  /* 0x000000ffa0ff79a7 */ /* 0x0001e2000810002d */
[----:B------:R-:W-:Y:S01]  /*83e0*/  PRMT R0, RZ, 0x7610, R0 ;  /* 0x00007610ff007816 */ /* 0x000fe20000000000 */
[----:B------:R-:W-:Y:S02]  /*83f0*/  IMAD.MOV.U32 R19, RZ, RZ, -0x1 ;  /* 0xffffffffff137424 */ /* 0x000fe400078e00ff */
[----:B------:R-:W-:Y:S01]  /*8400*/  IMAD.MOV.U32 R22, RZ, RZ, -0x1 ;  /* 0xffffffffff167424 */ /* 0x000fe200078e00ff */
[----:B--2---:R-:W-:-:S04]  /*8410*/  LEA R18, P0, R2, R18, 0x1 ;  /* 0x0000001202127211 */ /* 0x004fc800078008ff */
[----:B------:R-:W-:Y:S01]  /*8420*/  LEA.HI.X R17, R2, R17, R23, 0x1, P0 ;  /* 0x0000001102117211 */ /* 0x000fe200000f0c17 */
[----:B------:R-:W-:Y:S01]  /*8430*/  IMAD.MOV.U32 R2, RZ, RZ, -0x1 ;  /* 0xffffffffff027424 */ /* 0x000fe200078e00ff */
[----:B------:R-:W-:-:S04]  /*8440*/  ISETP.GE.U32.AND P0, PT, R18, UR4, PT ;  /* 0x0000000412007c0c */ /* 0x000fc8000bf06070 */
[----:B------:R-:W-:-:S13]  /*8450*/  ISETP.GE.U32.AND.EX P0, PT, R17, UR5, PT, P0 ;  /* 0x0000000511007c0c */ /* 0x000fda000bf06100 */
[----:B0-----:R-:W-:Y:S05]  /*8460*/  @P0 BRA `(.L_x_291) ;  /* 0x0000000400700947 */ /* 0x001fea0003800000 */
[----:B------:R-:W0:Y:S01]  /*8470*/  S2R R10, SR_CTAID.X ;  /* 0x00000000000a7919 */ /* 0x000e220000002500 */
[----:B------:R-:W2:Y:S01]  /*8480*/  LDC.64 R8, c[0x0][0x628] ;  /* 0x00018a00ff087b82 */ /* 0x000ea20000000a00 */
[----:B------:R-:W-:Y:S01]  /*8490*/  ULDC UR4, c[0x0][0x150] ;  /* 0x0000540000047ab9 */ /* 0x000fe20000000800 */
[----:B---3--:R-:W-:Y:S01]  /*84a0*/  IMAD.MOV.U32 R6, RZ, RZ, R18 ;  /* 0x000000ffff067224 */ /* 0x008fe200078e0012 */
[----:B------:R-:W3:Y:S01]  /*84b0*/  S2R R20, SR_CTAID.Y ;  /* 0x0000000000147919 */ /* 0x000ee20000002600 */
[----:B------:R-:W-:-:S04]  /*84c0*/  IMAD.MOV.U32 R7, RZ, RZ, R17 ;  /* 0x000000ffff077224 */ /* 0x000fc800078e0011 */
[----:B------:R-:W1:Y:S08]  /*84d0*/  LDC R15, c[0x0][0x144] ;  /* 0x00005100ff0f7b82 */ /* 0x000e700000000800 */
[----:B------:R-:W1:Y:S08]  /*84e0*/  LDC R0, c[0x0][0x630] ;  /* 0x00018c00ff007b82 */ /* 0x000e700000000800 */
[----:B------:R-:W1:Y:S01]  /*84f0*/  LDC.64 R12, c[0x0][0x620] ;  /* 0x00018800ff0c7b82 */ /* 0x000e620000000a00 */
[----:B--2---:R-:W-:-:S04]  /*8500*/  ISETP.NE.U32.AND P0, PT, R8, RZ, PT ;  /* 0x000000ff0800720c */ /* 0x004fc80003f05070 */
[----:B------:R-:W-:Y:S02]  /*8510*/  ISETP.NE.AND.EX P0, PT, R9, RZ, PT, P0 ;  /* 0x000000ff0900720c */ /* 0x000fe40003f05300 */
[----:B0-----:R-:W-:-:S05]  /*8520*/  I2FP.F32.U32 R2, R10 ;  /* 0x0000000a00027245 */ /* 0x001fca0000201000 */
[----:B------:R-:W-:-:S04]  /*8530*/  FMUL R2, R2, UR4 ;  /* 0x0000000402027c20 */ /* 0x000fc80008400000 */
[----:B------:R0:W2:Y:S02]  /*8540*/  F2I.U32.TRUNC.NTZ R14, R2 ;  /* 0x00000002000e7305 */ /* 0x0000a4000020f000 */
[----:B---3--:R-:W-:Y:S05]  /*8550*/  @!P0 BRA `(.L_x_292) ;  /* 0x0000000000288947 */ /* 0x008fea0003800000 */
[----:B------:R-:W3:Y:S02]  /*8560*/  LDC R3, c[0x0][0x634] ;  /* 0x00018d00ff037b82 */ /* 0x000ee40000000800 */
[----:B---3--:R-:W-:-:S05]  /*8570*/  IADD3 R7, P0, R18, R3, RZ ;  /* 0x0000000312077210 */ /* 0x008fca0007f1e0ff */
[----:B-1----:R-:W-:-:S04]  /*8580*/  IMAD.X R11, RZ, RZ, R17, P0 ;  /* 0x000000ffff0b7224 */ /* 0x002fc800000e0611 */
[----:B0-----:R-:W-:-:S04]  /*8590*/  IMAD.WIDE.U32 R2, R11, R8, RZ ;  /* 0x000000080b027225 */ /* 0x001fc800078e00ff */
[----:B----4-:R-:W-:-:S04]  /*85a0*/  IMAD.WIDE.U32 R4, P0, R7, R9, R2 ;  /* 0x0000000907047225 */ /* 0x010fc80007800002 */
[----:B------:R-:W-:-:S04]  /*85b0*/  IMAD.WIDE.U32 R2, R7, R8, RZ ;  /* 0x0000000807027225 */ /* 0x000fc800078e00ff */
[----:B------:R-:W-:Y:S01]  /*85c0*/  IMAD.X R7, RZ, RZ, RZ, P0 ;  /* 0x000000ffff077224 */ /* 0x000fe200000e06ff */
[----:B------:R-:W-:Y:S01]  /*85d0*/  IADD3 RZ, P0, R3, R4, RZ ;  /* 0x0000000403ff7210 */ /* 0x000fe20007f1e0ff */
[----:B------:R-:W-:-:S04]  /*85e0*/  IMAD.MOV.U32 R6, RZ, RZ, R5 ;  /* 0x000000ffff067224 */ /* 0x000fc800078e0005 */
[----:B------:R-:W-:-:S08]  /*85f0*/  IMAD.WIDE.U32.X R6, R11, R9, R6, P0 ;  /* 0x000000090b067225 */ /* 0x000fd000000e0406 */
.L_x_292:
[----:B------:R-:W3:Y:S01]  /*8600*/  LDC.64 R26, c[0x0][0x640] ;  /* 0x00019000ff1a7b82 */ /* 0x000ee20000000a00 */
[-C--:B-1----:R-:W-:Y:S01]  /*8610*/  SHF.R.U64 R11, R6, R0.reuse, R7 ;  /* 0x00000000060b7219 */ /* 0x082fe20000001207 */
[----:B------:R-:W-:Y:S01]  /*8620*/  IMAD.MOV.U32 R19, RZ, RZ, R17 ;  /* 0x000000ffff137224 */ /* 0x000fe200078e0011 */
[----:B------:R-:W-:Y:S01]  /*8630*/  SHF.R.U32.HI R0, RZ, R0, R7 ;  /* 0x00000000ff007219 */ /* 0x000fe20000011607 */
[----:B--2---:R-:W-:Y:S01]  /*8640*/  IMAD.MOV R14, RZ, RZ, -R14 ;  /* 0x000000ffff0e7224 */ /* 0x004fe200078e0a0e */
[----:B----4-:R-:W-:Y:S01]  /*8650*/  IADD3 R5, P0, RZ, -R11, RZ ;  /* 0x8000000bff057210 */ /* 0x010fe20007f1e0ff */
[----:B------:R-:W-:Y:S01]  /*8660*/  ULDC UR4, c[0x0][0x154] ;  /* 0x0000550000047ab9 */ /* 0x000fe20000000800 */
[----:B------:R-:W-:Y:S01]  /*8670*/  IMAD.MOV.U32 R7, RZ, RZ, 0x1 ;  /* 0x00000001ff077424 */ /* 0x000fe200078e00ff */
[----:B------:R-:W1:Y:S01]  /*8680*/  LDC R4, c[0x0][0x618] ;  /* 0x00018600ff047b82 */ /* 0x000e620000000800 */
[----:B------:R-:W-:Y:S02]  /*8690*/  IMAD R22, R15, R14, R10 ;  /* 0x0000000e0f167224 */ /* 0x000fe400078e020a */
[----:B------:R-:W-:-:S04]  /*86a0*/  IMAD.X R3, RZ, RZ, ~R0, P0 ;  /* 0x000000ffff037224 */ /* 0x000fc800000e0e00 */
[-C--:B------:R-:W-:Y:S01]  /*86b0*/  IMAD R0, R3, R12.reuse, RZ ;  /* 0x0000000c03007224 */ /* 0x080fe200078e02ff */
[----:B------:R-:W2:Y:S01]  /*86c0*/  LDC R6, c[0x0][0x608] ;  /* 0x00018200ff067b82 */ /* 0x000ea20000000800 */
[----:B0-----:R-:W-:-:S04]  /*86d0*/  IMAD.WIDE.U32 R2, R5, R12, R18 ;  /* 0x0000000c05027225 */ /* 0x001fc800078e0012 */
[----:B------:R-:W-:Y:S01]  /*86e0*/  IMAD R5, R5, R13, R0 ;  /* 0x0000000d05057224 */ /* 0x000fe200078e0200 */
[----:B------:R-:W-:Y:S02]  /*86f0*/  I2FP.F32.U32 R0, R20 ;  /* 0x0000001400007245 */ /* 0x000fe40000201000 */
[----:B------:R-:W0:Y:S01]  /*8700*/  LDC R24, c[0x0][0x658] ;  /* 0x00019600ff187b82 */ /* 0x000e220000000800 */
[----:B------:R-:W-:Y:S01]  /*8710*/  IMAD.IADD R3, R3, 0x1, R5 ;  /* 0x0000000103037824 */ /* 0x000fe200078e0205 */
[----:B---3--:R-:W-:Y:S01]  /*8720*/  ISETP.NE.U32.AND P0, PT, R26, RZ, PT ;  /* 0x000000ff1a00720c */ /* 0x008fe20003f05070 */
[----:B------:R-:W-:Y:S01]  /*8730*/  FMUL R0, R0, UR4 ;  /* 0x0000000400007c20 */ /* 0x000fe20008400000 */
[----:B------:R-:W-:Y:S02]  /*8740*/  IMAD.MOV.U32 R5, RZ, RZ, -0x1 ;  /* 0xffffffffff057424 */ /* 0x000fe400078e00ff */
[----:B------:R-:W-:Y:S01]  /*8750*/  ISETP.NE.AND.EX P0, PT, R27, RZ, PT, P0 ;  /* 0x000000ff1b00720c */ /* 0x000fe20003f05300 */
[----:B------:R3:W4:Y:S01]  /*8760*/  F2I.U32.TRUNC.NTZ R12, R0 ;  /* 0x00000000000c7305 */ /* 0x000722000020f000 */
[----:B------:R-:W3:Y:S01]  /*8770*/  LDC R15, c[0x0][0x148] ;  /* 0x00005200ff0f7b82 */ /* 0x000ee20000000800 */
[----:B-1----:R-:W-:-:S02]  /*8780*/  SHF.R.U64 R10, R2, R4, R3 ;  /* 0x00000004020a7219 */ /* 0x002fc40000001203 */
[----:B------:R-:W-:-:S05]  /*8790*/  SHF.R.U32.HI R3, RZ, R4, R3 ;  /* 0x00000004ff037219 */ /* 0x000fca0000011603 */
[----:B------:R-:W1:Y:S01]  /*87a0*/  LDC R14, c[0x0][0x600] ;  /* 0x00018000ff0e7b82 */ /* 0x000e620000000800 */
[-CC-:B--2---:R-:W-:Y:S02]  /*87b0*/  SHF.R.U64 R8, R10, R6.reuse, R3.reuse ;  /* 0x000000060a087219 */ /* 0x184fe40000001203 */
[----:B------:R-:W-:-:S05]  /*87c0*/  SHF.R.U32.HI R3, RZ, R6, R3 ;  /* 0x00000006ff037219 */ /* 0x000fca0000011603 */
[----:B------:R-:W2:Y:S01]  /*87d0*/  LDC R21, c[0x0][0x648] ;  /* 0x00019200ff157b82 */ /* 0x000ea20000000800 */
[-CC-:B0-----:R-:W-:Y:S02]  /*87e0*/  SHF.R.U64 R13, R8, R24.reuse, R3.reuse ;  /* 0x00000018080d7219 */ /* 0x181fe40000001203 */
[-C--:B------:R-:W-:Y:S02]  /*87f0*/  SHF.L.U32 R5, R5, R24.reuse, RZ ;  /* 0x0000001805057219 */ /* 0x080fe400000006ff */
[-C--:B------:R-:W-:Y:S01]  /*8800*/  SHF.R.U32.HI R3, RZ, R24.reuse, R3 ;  /* 0x00000018ff037219 */ /* 0x080fe20000011603 */
[----:B------:R-:W-:Y:S01]  /*8810*/  IMAD.MOV.U32 R2, RZ, RZ, R13 ;  /* 0x000000ffff027224 */ /* 0x000fe200078e000d */
[----:B------:R-:W-:Y:S01]  /*8820*/  SHF.L.U32 R24, R7, R24, RZ ;  /* 0x0000001807187219 */ /* 0x000fe200000006ff */
[----:B------:R-:W0:Y:S01]  /*8830*/  LDC R25, c[0x0][0x638] ;  /* 0x00018e00ff197b82 */ /* 0x000e220000000800 */
[----:B------:R-:W-:-:S07]  /*8840*/  LOP3.LUT R19, RZ, R5, RZ, 0x33, !PT ;  /* 0x00000005ff137212 */ /* 0x000fce00078e33ff */
[----:B------:R-:W0:Y:S01]  /*8850*/  LDC R28, c[0x0][0x610] ;  /* 0x00018400ff1c7b82 */ /* 0x000e220000000800 */
[----:B----4-:R-:W-:Y:S05]  /*8860*/  @!P0 BRA `(.L_x_293) ;  /* 0x0000000000288947 */ /* 0x010fea0003800000 */
[----:B---3--:R-:W3:Y:S02]  /*8870*/  LDC R0, c[0x0][0x64c] ;  /* 0x00019300ff007b82 */ /* 0x008ee40000000800 */
[----:B---3--:R-:W-:-:S05]  /*8880*/  IADD3 R7, P0, R13, R0, RZ ;  /* 0x000000000d077210 */ /* 0x008fca0007f1e0ff */
        /* <DEDUP_REMOVED lines=8> */
.L_x_293:
[----:B------:R-:W4:Y:S01]  /*8910*/  LDC R4, c[0x0][0x65c] ;  /* 0x00019700ff047b82 */ /* 0x000f220000000800 */
[----:B--23--:R-:W-:Y:S01]  /*8920*/  SHF.R.U64 R0, R2, R21, R3 ;  /* 0x0000001502007219 */ /* 0x00cfe20000001203 */
[----:B-1----:R-:W-:Y:S01]  /*8930*/  VIADD R3, R14, 0xffffffff ;  /* 0xffffffff0e037836 */ /* 0x002fe20000000000 */
[----:B------:R-:W-:Y:S01]  /*8940*/  LOP3.LUT R19, R8, R19, RZ, 0xc0, !PT ;  /* 0x0000001308137212 */ /* 0x000fe200078ec0ff */
[----:B------:R-:W-:Y:S02]  /*8950*/  IMAD.MOV R12, RZ, RZ, -R12 ;  /* 0x000000ffff0c7224 */ /* 0x000fe400078e0a0c */
[----:B------:R-:W-:Y:S01]  /*8960*/  IMAD.MOV R2, RZ, RZ, -R0 ;  /* 0x000000ffff027224 */ /* 0x000fe200078e0a00 */
[----:B------:R-:W-:Y:S01]  /*8970*/  LOP3.LUT R3, R10, R3, RZ, 0xc0, !PT ;  /* 0x000000030a037212 */ /* 0x000fe200078ec0ff */
[----:B------:R-:W-:Y:S02]  /*8980*/  IMAD R19, R24, R0, R19 ;  /* 0x0000000018137224 */ /* 0x000fe400078e0213 */
[----:B0-----:R-:W-:-:S04]  /*8990*/  IMAD R0, R2, R25, R13 ;  /* 0x0000001902007224 */ /* 0x001fc800078e020d */
[----:B------:R-:W-:Y:S01]  /*89a0*/  IMAD R2, R0, R14, R3 ;  /* 0x0000000e00027224 */ /* 0x000fe200078e0203 */
[----:B----4-:R-:W-:Y:S01]  /*89b0*/  ISETP.NE.AND P0, PT, R4, 0x1, PT ;  /* 0x000000010400780c */ /* 0x010fe20003f05270 */
[----:B------:R-:W-:-:S05]  /*89c0*/  IMAD.MOV.U32 R4, RZ, RZ, 0x1 ;  /* 0x00000001ff047424 */ /* 0x000fca00078e00ff */
[----:B------:R-:W-:-:S07]  /*89d0*/  PRMT R0, R4, 0x7610, R0 ;  /* 0x0000761004007816 */ /* 0x000fce0000000000 */
[----:B------:R-:W-:-:S04]  /*89e0*/  @P0 IMAD R22, R15, R12, R20 ;  /* 0x0000000c0f160224 */ /* 0x000fc800078e0214 */
[----:B------:R-:W-:-:S05]  /*89f0*/  IMAD R19, R19, R28, R22 ;  /* 0x0000001c13137224 */ /* 0x000fca00078e0216 */
[----:B------:R-:W-:Y:S02]  /*8a00*/  SEL R22, R2, R19, !P0 ;  /* 0x0000001302167207 */ /* 0x000fe40004000000 */
[----:B------:R-:W-:Y:S01]  /*8a10*/  SEL R19, R19, R2, !P0 ;  /* 0x0000000213137207 */ /* 0x000fe20004000000 */
[----:B------:R-:W-:-:S07]  /*8a20*/  IMAD.MOV.U32 R2, RZ, RZ, R11 ;  /* 0x000000ffff027224 */ /* 0x000fce00078e000b */
.L_x_291:
[----:B------:R-:W-:Y:S02]  /*8a30*/  LOP3.LUT P0, RZ, R0, 0xff, RZ, 0xc0, !PT ;  /* 0x000000ff00ff7812 */ /* 0x000fe4000780c0ff */
[----:B------:R-:W-:-:S11]  /*8a40*/  LOP3.LUT R163, R163, 0x1, RZ, 0x3c, !PT ;  /* 0x00000001a3a37812 */ /* 0x000fd600078e3cff */
[----:B------:R-:W-:Y:S05]  /*8a50*/  @P0 BRA `(.L_x_294) ;  /* 0xffffff8800900947 */ /* 0x000fea000383ffff */
[----:B------:R-:W-:Y:S05]  /*8a60*/  EXIT ;  /* 0x000000000000794d */ /* 0x000fea0003800000 */
.L_x_13:
[----:B------:R-:W-:-:S08]  /*8a70*/  ISETP.NE.AND P0, PT, R0, RZ, PT ;  /* 0x000000ff0000720c */ /* 0x000fd00003f05270 */
[----:B0-----:R-:W0:-:S00]  /*8a80*/  USETMAXREG.DEALLOC.CTAPOOL 0x28 ;  /* 0x00000028000079c8 */ /* 0x001e0000080e0500 */
[----:B------:R-:W-:Y:S05]  /*8a90*/  @P0 EXIT ;  /* 0x000000000000094d */ /* 0x000fea0003800000 */
[----:B0-----:R-:W-:Y:S01]  /*8aa0*/  LOP3.LUT P0, RZ, R8, 0xff, RZ, 0xc0, !PT ;  /* 0x000000ff08ff7812 */ /* 0x001fe2000780c0ff */
[----:B------:R-:W-:Y:S02]  /*8ab0*/  IMAD.MOV.U32 R0, RZ, RZ, 0x1 ;  /* 0x00000001ff007424 */ /* 0x000fe400078e00ff */
[----:B------:R-:W-:-:S10]  /*8ac0*/  IMAD.MOV.U32 R7, RZ, RZ, RZ ;  /* 0x000000ffff077224 */ /* 0x000fd400078e00ff */
[----:B------:R-:W-:Y:S05]  /*8ad0*/  @!P0 BRA `(.L_x_295) ;  /* 0x0000000c00248947 */ /* 0x000fea0003800000 */
[----:B------:R-:W-:Y:S01]  /*8ae0*/  LOP3.LUT P0, RZ, R4, 0x1f, RZ, 0xc0, !PT ;  /* 0x0000001f04ff7812 */ /* 0x000fe2000780c0ff */
[----:B------:R-:W-:Y:S01]  /*8af0*/  ULDC UR5, c[0x0][0x658] ;  /* 0x0001960000057ab9 */ /* 0x000fe20000000800 */
[----:B------:R-:W-:Y:S01]  /*8b00*/  UMOV UR6, 0xffffffff ;  /* 0xffffffff00067882 */ /* 0x000fe20000000000 */
[----:B------:R-:W-:Y:S01]  /*8b10*/  BSSY B0, `(.L_x_295) ;  /* 0x00000c5000007945 */ /* 0x000fe20003800000 */
[----:B------:R-:W-:Y:S01]  /*8b20*/  USHF.L.U32 UR6, UR6, UR5, URZ ;  /* 0x0000000506067299 */ /* 0x000fe2000800063f */
[C---:B------:R-:W-:Y:S01]  /*8b30*/  ISETP.NE.AND P2, PT, R3.reuse, RZ, PT ;  /* 0x000000ff0300720c */ /* 0x040fe20003f45270 */
[----:B------:R-:W-:Y:S01]  /*8b40*/  IMAD.MOV.U32 R8, RZ, RZ, 0x1 ;  /* 0x00000001ff087424 */ /* 0x000fe200078e00ff */
[----:B------:R-:W-:Y:S01]  /*8b50*/  ISETP.NE.OR P0, PT, R3, RZ, !P0 ;  /* 0x000000ff0300720c */ /* 0x000fe20004705670 */
[----:B------:R-:W-:Y:S01]  /*8b60*/  IMAD.MOV.U32 R0, RZ, RZ, 0x1 ;  /* 0x00000001ff007424 */ /* 0x000fe200078e00ff */
[----:B------:R-:W-:Y:S01]  /*8b70*/  LOP3.LUT R6, R16, 0x2, RZ, 0xfc, !PT ;  /* 0x0000000210067812 */ /* 0x000fe200078efcff */
[----:B------:R-:W-:Y:S01]  /*8b80*/  IMAD.MOV.U32 R7, RZ, RZ, RZ ;  /* 0x000000ffff077224 */ /* 0x000fe200078e00ff */
[----:B------:R-:W-:Y:S01]  /*8b90*/  ULDC UR4, c[0x0][0x600] ;  /* 0x0001800000047ab9 */ /* 0x000fe20000000800 */
[----:B------:R-:W-:Y:S01]  /*8ba0*/  UMOV UR7, 0x1 ;  /* 0x0000000100077882 */ /* 0x000fe20000000000 */
[----:B------:R-:W-:-:S02]  /*8bb0*/  UIADD3 UR19, UR40, 0x1, URZ ;  /* 0x0000000128137890 */ /* 0x000fc4000fffe03f */
[----:B------:R-:W-:Y:S02]  /*8bc0*/  UIADD3 UR15, UR4, -0x1, URZ ;  /* 0xffffffff040f7890 */ /* 0x000fe4000fffe03f */
[----:B------:R-:W-:Y:S02]  /*8bd0*/  USHF.L.U32 UR17, UR7, UR5, URZ ;  /* 0x0000000507117299 */ /* 0x000fe4000800063f */
[----:B------:R-:W-:Y:S01]  /*8be0*/  ULOP3.LUT UR16, URZ, UR6, URZ, 0x33, !UPT ;  /* 0x000000063f107292 */ /* 0x000fe2000f8e333f */
[----:B------:R-:W-:-:S11]  /*8bf0*/  ULDC.64 UR20, c[0x0][0x198] ;  /* 0x0000660000147ab9 */ /* 0x000fd60000000a00 */
.L_x_307:
[----:B------:R-:W-:-:S03]  /*8c00*/  UMOV UR4, 0xffffffff ;  /* 0xffffffff00047882 */ /* 0x000fc60000000000 */
[----:B------:R-:W-:Y:S05]  /*8c10*/  BRA.DIV UR4, `(.L_x_296) ;  /* 0x0000001204547947 */ /* 0x000fea000b800000 */
[----:B------:R-:W-:-:S13]  /*8c20*/  ELECT P6, URZ, PT ;  /* 0x00000000003f782f */ /* 0x000fda00038c0000 */
.L_x_323:
[----:B------:R-:W0:Y:S01]  /*8c30*/  LDC R3, c[0x0][0x28c] ;  /* 0x0000a300ff037b82 */ /* 0x000e220000000800 */
[----:B------:R-:W-:Y:S01]  /*8c40*/  BSSY B1, `(.L_x_297) ;  /* 0x0000037000017945 */ /* 0x000fe20003800000 */
[----:B0-----:R-:W-:-:S13]  /*8c50*/  ISETP.LT.OR P6, PT, R3, 0x1, !P6 ;  /* 0x000000010300780c */ /* 0x001fda00077c1670 */
[----:B------:R-:W-:Y:S05]  /*8c60*/  @P6 BRA `(.L_x_298) ;  /* 0x0000000000d06947 */ /* 0x000fea0003800000 */
[----:B------:R-:W-:Y:S02]  /*8c70*/  IMAD.SHL.U32 R22, R22, 0x100, RZ ;  /* 0x0000010016167824 */ /* 0x000fe400078e00ff */
[----:B------:R-:W-:Y:S02]  /*8c80*/  IMAD.SHL.U32 R19, R19, 0x40, RZ ;  /* 0x0000004013137824 */ /* 0x000fe400078e00ff */
[----:B------:R-:W-:Y:S02]  /*8c90*/  IMAD.MOV.U32 R12, RZ, RZ, RZ ;  /* 0x000000ffff0c7224 */ /* 0x000fe400078e00ff */
[----:B------:R-:W-:Y:S02]  /*8ca0*/  IMAD.U32 R13, RZ, RZ, UR19 ;  /* 0x00000013ff0d7e24 */ /* 0x000fe4000f8e00ff */
[----:B------:R-:W-:Y:S02]  /*8cb0*/  IMAD.MOV.U32 R3, RZ, RZ, R0 ;  /* 0x000000ffff037224 */ /* 0x000fe400078e0000 */
[----:B------:R-:W-:-:S07]  /*8cc0*/  IMAD.MOV.U32 R4, RZ, RZ, R7 ;  /* 0x000000ffff047224 */ /* 0x000fce00078e0007 */
.L_x_302:
[----:B------:R-:W0:Y:S01]  /*8cd0*/  S2R R10, SR_CgaCtaId ;  /* 0x00000000000a7919 */ /* 0x000e220000008800 */
[----:B------:R-:W-:Y:S01]  /*8ce0*/  MOV R5, 0x400 ;  /* 0x0000040000057802 */ /* 0x000fe20000000f00 */
[----:B------:R-:W1:Y:S03]  /*8cf0*/  @!P2 LDC R9, c[0x0][0x500] ;  /* 0x00014000ff09ab82 */ /* 0x000e660000000800 */
[----:B0-----:R-:W-:Y:S02]  /*8d00*/  LEA R11, R10, R5, 0x18 ;  /* 0x000000050a0b7211 */ /* 0x001fe400078ec0ff */
[----:B------:R-:W-:-:S03]  /*8d10*/  SHF.L.U32 R5, R3, 0x1f, RZ ;  /* 0x0000001f03057819 */ /* 0x000fc600000006ff */
[----:B------:R-:W-:-:S04]  /*8d20*/  IMAD R10, R4, 0x8, R11 ;  /* 0x00000008040a7824 */ /* 0x000fc800078e020b */
[----:B------:R-:W0:Y:S02]  /*8d30*/  SYNCS.PHASECHK.TRANS64.TRYWAIT P1, [R10+URZ+0x38], R5 ;  /* 0x000038050a0075a7 */ /* 0x000e24000802017f */
[----:B01----:R-:W-:Y:S05]  /*8d40*/  @!P1 BRA `(.L_x_299) ;  /* 0x0000001000289947 */ /* 0x003fea0003800000 */
.L_x_324:
[----:B0-----:R-:W-:Y:S01]  /*8d50*/  PRMT R5, R6, 0x9910, RZ ;  /* 0x0000991006057816 */ /* 0x001fe200000000ff */
[----:B------:R0:W-:Y:S03]  /*8d60*/  @!P2 SYNCS.ARRIVE.TRANS64 RZ, [R10+URZ], R9 ;  /* 0x000000090affa9a7 */ /* 0x0001e6000800003f */
[----:B------:R-:W-:-:S13]  /*8d70*/  ISETP.NE.AND P1, PT, R5, 0x2, PT ;  /* 0x000000020500780c */ /* 0x000fda0003f25270 */
[----:B0-----:R-:W-:Y:S05]  /*8d80*/  @P1 BRA `(.L_x_300) ;  /* 0x0000000000041947 */ /* 0x001fea0003800000 */
[----:B------:R-:W-:Y:S01]  /*8d90*/  BPT.TRAP 0x1 ;  /* 0x000000040000795c */ /* 0x000fe20000300000 */
.L_x_300:
[----:B------:R-:W-:Y:S05]  /*8da0*/  @P0 BRA `(.L_x_301) ;  /* 0x0000000000040947 */ /* 0x000fea0003800000 */
[----:B------:R-:W-:Y:S01]  /*8db0*/  BPT.TRAP 0x1 ;  /* 0x000000040000795c */ /* 0x000fe20000300000 */
.L_x_301:
[--C-:B------:R-:W-:Y:S01]  /*8dc0*/  IMAD R5, R4, 0x2000, R11.reuse ;  /* 0x0000200004057824 */ /* 0x100fe200078e020b */
[----:B------:R-:W-:Y:S01]  /*8dd0*/  R2UR UR9, R10 ;  /* 0x000000000a0972ca */ /* 0x000fe200000e0000 */
[C---:B------:R-:W-:Y:S01]  /*8de0*/  IMAD R11, R4.reuse, 0x8000, R11 ;  /* 0x00008000040b7824 */ /* 0x040fe200078e020b */
[----:B------:R-:W-:Y:S01]  /*8df0*/  UIADD3 UR4, UP0, UR20, 0xf0, URZ ;  /* 0x000000f014047890 */ /* 0x000fe2000ff1e03f */
[----:B------:R-:W-:Y:S01]  /*8e00*/  VIADD R13, R13, 0xffffffff ;  /* 0xffffffff0d0d7836 */ /* 0x000fe20000000000 */
[----:B------:R-:W-:Y:S01]  /*8e10*/  R2UR UR5, R5 ;  /* 0x00000000050572ca */ /* 0x000fe200000e0000 */
[----:B------:R-:W-:Y:S01]  /*8e20*/  UIADD3 UR22, UP1, UR20, 0x1f0, URZ ;  /* 0x000001f014167890 */ /* 0x000fe2000ff3e03f */
[----:B------:R-:W-:Y:S01]  /*8e30*/  R2UR UR8, R11 ;  /* 0x000000000b0872ca */ /* 0x000fe200000e0000 */
[----:B------:R-:W-:Y:S01]  /*8e40*/  VIADD R4, R4, 0x1 ;  /* 0x0000000104047836 */ /* 0x000fe20000000000 */
[----:B------:R-:W-:Y:S01]  /*8e50*/  R2UR UR11, R19 ;  /* 0x00000000130b72ca */ /* 0x000fe200000e0000 */
[----:B------:R-:W-:Y:S01]  /*8e60*/  UIADD3.X UR23, URZ, UR21, URZ, UP1, !UPT ;  /* 0x000000153f177290 */ /* 0x000fe20008ffe43f */
[----:B------:R-:W-:Y:S01]  /*8e70*/  R2UR UR10, R12 ;  /* 0x000000000c0a72ca */ /* 0x000fe200000e0000 */
[----:B------:R-:W-:Y:S01]  /*8e80*/  UMOV UR6, 0x0 ;  /* 0x0000000000067882 */ /* 0x000fe20000000000 */
[----:B------:R-:W-:Y:S01]  /*8e90*/  R2UR UR12, R2 ;  /* 0x00000000020c72ca */ /* 0x000fe200000e0000 */
[----:B------:R-:W-:Y:S01]  /*8ea0*/  UMOV UR7, 0x10000000 ;  /* 0x1000000000077882 */ /* 0x000fe20000000000 */
[----:B------:R-:W-:Y:S01]  /*8eb0*/  R2UR UR18, R22 ;  /* 0x00000000161272ca */ /* 0x000fe200000e0000 */
[----:B------:R-:W-:Y:S01]  /*8ec0*/  VIADD R12, R12, 0x80 ;  /* 0x000000800c0c7836 */ /* 0x000fe20000000000 */
[----:B------:R-:W-:Y:S01]  /*8ed0*/  ISETP.GT.AND P3, PT, R13, 0x1, PT ;  /* 0x000000010d00780c */ /* 0x000fe20003f64270 */
[----:B------:R-:W-:Y:S01]  /*8ee0*/  UIADD3 UR13, UR5, 0x180, URZ ;  /* 0x00000180050d7890 */ /* 0x000fe2000fffe03f */
[----:B------:R-:W-:Y:S01]  /*8ef0*/  ISETP.NE.AND P1, PT, R4, 0x7, PT ;  /* 0x000000070400780c */ /* 0x000fe20003f25270 */
[----:B------:R-:W-:-:S02]  /*8f00*/  UIADD3.X UR5, URZ, UR21, URZ, UP0, !UPT ;  /* 0x000000153f057290 */ /* 0x000fc400087fe43f */
[----:B------:R-:W-:Y:S01]  /*8f10*/  UIADD3 UR14, UR8, 0xe180, URZ ;  /* 0x0000e180080e7890 */ /* 0x000fe2000fffe03f */
[----:B------:R-:W-:Y:S02]  /*8f20*/  SEL R10, RZ, 0x1, P1 ;  /* 0x00000001ff0a7807 */ /* 0x000fe40000800000 */
[----:B------:R-:W-:Y:S01]  /*8f30*/  UMOV UR8, UR13 ;  /* 0x0000000d00087c82 */ /* 0x000fe20008000000 */
[----:B------:R-:W-:Y:S02]  /*8f40*/  SEL R4, R4, RZ, P1 ;  /* 0x000000ff04047207 */ /* 0x000fe40000800000 */
[----:B------:R-:W-:Y:S01]  /*8f50*/  LOP3.LUT R3, R3, R10, RZ, 0x3c, !PT ;  /* 0x0000000a03037212 */ /* 0x000fe200078e3cff */
[----:B------:R0:W-:Y:S02]  /*8f60*/  UTMALDG.3D [UR8], [UR4], desc[UR6] ;  /* 0x00000608040075b4 */ /* 0x0001e40008011000 */
[----:B0-----:R-:W-:Y:S01]  /*8f70*/  UMOV UR8, UR14 ;  /* 0x0000000e00087c82 */ /* 0x001fe20008000000 */
[----:B------:R-:W-:-:S02]  /*8f80*/  UMOV UR11, UR18 ;  /* 0x00000012000b7c82 */ /* 0x000fc40008000000 */
[----:B------:R0:W-:Y:S02]  /*8f90*/  UTMALDG.3D [UR8], [UR22], desc[UR6] ;  /* 0x00000608160075b4 */ /* 0x0001e40008011000 */
[----:B0-----:R-:W-:Y:S05]  /*8fa0*/  @P3 BRA `(.L_x_302) ;  /* 0xfffffffc00483947 */ /* 0x001fea000383ffff */
.L_x_298:
[----:B------:R-:W-:Y:S05]  /*8fb0*/  BSYNC B1 ;  /* 0x0000000000017941 */ /* 0x000fea0003800000 */
.L_x_297:
[----:B------:R-:W2:Y:S01]  /*8fc0*/  LDL.64 R10, [R1] ;  /* 0x00000000010a7983 */ /* 0x000ea20000100a00 */
[----:B------:R-:W-:Y:S01]  /*8fd0*/  LOP3.LUT P4, RZ, R8, 0xff, RZ, 0xc0, !PT ;  /* 0x000000ff08ff7812 */ /* 0x000fe2000788c0ff */
[----:B------:R-:W-:Y:S01]  /*8fe0*/  VIADD R4, R7, UR40 ;  /* 0x0000002807047c36 */ /* 0x000fe20008000000 */
[----:B------:R-:W-:Y:S01]  /*8ff0*/  ULDC.64 UR4, c[0x0][0x650] ;  /* 0x0001940000047ab9 */ /* 0x000fe20000000a00 */
[----:B------:R-:W-:Y:S01]  /*9000*/  IMAD.U32 R7, RZ, RZ, UR40 ;  /* 0x00000028ff077e24 */ /* 0x000fe2000f8e00ff */
[----:B------:R-:W-:Y:S01]  /*9010*/  UISETP.GE.U32.AND UP0, UPT, UR40, 0x7, UPT ;  /* 0x000000072800788c */ /* 0x000fe2000bf06070 */
[C---:B------:R-:W-:Y:S01]  /*9020*/  IMAD.WIDE.U32 R2, R4.reuse, 0x24924925, RZ ;  /* 0x2492492504027825 */ /* 0x040fe200078e00ff */
[C---:B------:R-:W-:Y:S01]  /*9030*/  ISETP.GT.U32.AND P1, PT, R4.reuse, 0x6, PT ;  /* 0x000000060400780c */ /* 0x040fe20003f24070 */
[----:B------:R-:W-:Y:S02]  /*9040*/  BSSY B1, `(.L_x_303) ;  /* 0x000006f000017945 */ /* 0x000fe40003800000 */
[----:B------:R-:W-:Y:S01]  /*9050*/  IMAD.IADD R2, R4, 0x1, -R3 ;  /* 0x0000000104027824 */ /* 0x000fe200078e0a03 */
[----:B------:R-:W-:Y:S01]  /*9060*/  ISETP.LT.U32.AND P1, PT, R7, 0x7, P1 ;  /* 0x000000070700780c */ /* 0x000fe20000f21070 */
[----:B------:R-:W-:Y:S01]  /*9070*/  IMAD.MOV.U32 R19, RZ, RZ, -0x1 ;  /* 0xffffffffff137424 */ /* 0x000fe200078e00ff */
[----:B------:R-:W-:Y:S01]  /*9080*/  PLOP3.LUT P3, PT, PT, PT, UP0, 0x80, 0x0 ;  /* 0x000000000000781c */ /* 0x000fe20003f6f008 */
[----:B------:R-:W0:Y:S01]  /*9090*/  @P4 S2R R8, SR_CgaCtaId ;  /* 0x0000000000084919 */ /* 0x000e220000008800 */
[----:B------:R-:W-:Y:S01]  /*90a0*/  @P4 MOV R5, 0x400 ;  /* 0x0000040000054802 */ /* 0x000fe20000000f00 */
[----:B------:R-:W-:Y:S01]  /*90b0*/  IMAD.MOV.U32 R22, RZ, RZ, -0x1 ;  /* 0xffffffffff167424 */ /* 0x000fe200078e00ff */
[----:B------:R-:W-:-:S02]  /*90c0*/  LEA.HI R2, R2, R3, RZ, 0x1f ;  /* 0x0000000302027211 */ /* 0x000fc400078ff8ff */
[----:B------:R-:W-:Y:S02]  /*90d0*/  PRMT R3, RZ, 0x7610, R3 ;  /* 0x00007610ff037816 */ /* 0x000fe40000000003 */
[----:B------:R-:W-:Y:S01]  /*90e0*/  SHF.R.U32.HI R7, RZ, 0x2, R2 ;  /* 0x00000002ff077819 */ /* 0x000fe20000011602 */
[----:B------:R-:W-:Y:S01]  /*90f0*/  IMAD.MOV.U32 R2, RZ, RZ, -0x1 ;  /* 0xffffffffff027424 */ /* 0x000fe200078e00ff */
[----:B0-----:R-:W-:Y:S02]  /*9100*/  @P4 LEA R8, R8, R5, 0x18 ;  /* 0x0000000508084211 */ /* 0x001fe400078ec0ff */
[----:B------:R-:W-:Y:S02]  /*9110*/  SEL R5, RZ, 0x1, !P1 ;  /* 0x00000001ff057807 */ /* 0x000fe40004800000 */
[----:B------:R0:W-:Y:S02]  /*9120*/  @P4 SYNCS.ARRIVE.TRANS64.A1T0 RZ, [R8+URZ+0xa8], RZ ;  /* 0x0000a8ff08ff49a7 */ /* 0x0001e4000810003f */
[----:B------:R-:W-:-:S04]  /*9130*/  LOP3.LUT R0, R0, R5, RZ, 0x3c, !PT ;  /* 0x0000000500007212 */ /* 0x000fc800078e3cff */
[----:B------:R-:W-:Y:S01]  /*9140*/  @P3 LOP3.LUT R0, R0, 0x1, R7, 0x78, !PT ;  /* 0x0000000100003812 */ /* 0x000fe200078e7807 */
[----:B------:R-:W-:Y:S01]  /*9150*/  IMAD R7, R7, -0x7, R4 ;  /* 0xfffffff907077824 */ /* 0x000fe200078e0204 */
[----:B0-----:R-:W-:Y:S02]  /*9160*/  PRMT R8, RZ, 0x7610, R8 ;  /* 0x00007610ff087816 */ /* 0x001fe40000000008 */
[----:B--2---:R-:W-:-:S05]  /*9170*/  IADD3 R18, P1, R18, R10, RZ ;  /* 0x0000000a12127210 */ /* 0x004fca0007f3e0ff */
[----:B------:R-:W-:Y:S01]  /*9180*/  IMAD.X R17, R17, 0x1, R23, P1 ;  /* 0x0000000111117824 */ /* 0x000fe200008e0617 */
[----:B------:R-:W-:-:S04]  /*9190*/  ISETP.GE.U32.AND P1, PT, R18, UR4, PT ;  /* 0x0000000412007c0c */ /* 0x000fc8000bf26070 */
[----:B------:R-:W-:-:S13]  /*91a0*/  ISETP.GE.U32.AND.EX P1, PT, R17, UR5, PT, P1 ;  /* 0x0000000511007c0c */ /* 0x000fda000bf26110 */
[----:B------:R-:W-:Y:S05]  /*91b0*/  @P1 BRA `(.L_x_304) ;  /* 0x00000004005c1947 */ /* 0x000fea0003800000 */
[----:B------:R-:W0:Y:S01]  /*91c0*/  S2R R11, SR_CTAID.X ;  /* 0x00000000000b7919 */ /* 0x000e220000002500 */
[----:B------:R-:W-:Y:S01]  /*91d0*/  ULDC.64 UR4, c[0x0][0x628] ;  /* 0x00018a0000047ab9 */ /* 0x000fe20000000a00 */
[----:B------:R-:W1:Y:S01]  /*91e0*/  LDC R12, c[0x0][0x144] ;  /* 0x00005100ff0c7b82 */ /* 0x000e620000000800 */
[----:B------:R-:W-:Y:S01]  /*91f0*/  ISETP.NE.U32.AND P1, PT, RZ, UR4, PT ;  /* 0x00000004ff007c0c */ /* 0x000fe2000bf25070 */
[----:B------:R-:W2:Y:S01]  /*9200*/  S2R R9, SR_CTAID.Y ;  /* 0x0000000000097919 */ /* 0x000ea20000002600 */
[----:B------:R-:W-:Y:S01]  /*9210*/  ULDC UR6, c[0x0][0x150] ;  /* 0x0000540000067ab9 */ /* 0x000fe20000000800 */
[----:B------:R-:W-:Y:S01]  /*9220*/  ULDC UR7, c[0x0][0x630] ;  /* 0x00018c0000077ab9 */ /* 0x000fe20000000800 */
[----:B------:R-:W-:Y:S01]  /*9230*/  ISETP.NE.AND.EX P1, PT, RZ, UR5, PT, P1 ;  /* 0x00000005ff007c0c */ /* 0x000fe2000bf25310 */
[----:B------:R-:W-:Y:S01]  /*9240*/  IMAD.MOV.U32 R2, RZ, RZ, R18 ;  /* 0x000000ffff027224 */ /* 0x000fe200078e0012 */
[----:B0-----:R-:W-:-:S05]  /*9250*/  I2FP.F32.U32 R3, R11 ;  /* 0x0000000b00037245 */ /* 0x001fca0000201000 */
[----:B------:R-:W-:Y:S01]  /*9260*/  FMUL R14, R3, UR6 ;  /* 0x00000006030e7c20 */ /* 0x000fe20008400000 */
[----:B------:R-:W-:-:S05]  /*9270*/  IMAD.MOV.U32 R3, RZ, RZ, R17 ;  /* 0x000000ffff037224 */ /* 0x000fca00078e0011 */
[----:B--2---:R-:W-:Y:S05]  /*9280*/  @!P1 BRA `(.L_x_305) ;  /* 0x0000000000289947 */ /* 0x004fea0003800000 */
[----:B------:R-:W-:Y:S02]  /*9290*/  ULDC UR6, c[0x0][0x634] ;  /* 0x00018d0000067ab9 */ /* 0x000fe40000000800 */
[----:B------:R-:W-:-:S05]  /*92a0*/  IADD3 R3, P1, R18, UR6, RZ ;  /* 0x0000000612037c10 */ /* 0x000fca000ff3e0ff */
[----:B------:R-:W-:-:S04]  /*92b0*/  IMAD.X R13, RZ, RZ, R17, P1 ;  /* 0x000000ffff0d7224 */ /* 0x000fc800008e0611 */
[----:B------:R-:W-:-:S04]  /*92c0*/  IMAD.WIDE.U32 R4, R13, UR4, RZ ;  /* 0x000000040d047c25 */ /* 0x000fc8000f8e00ff */
[----:B------:R-:W-:-:S04]  /*92d0*/  IMAD.WIDE.U32 R4, P1, R3, UR5, R4 ;  /* 0x0000000503047c25 */ /* 0x000fc8000f820004 */
[----:B------:R-:W-:-:S04]  /*92e0*/  IMAD.WIDE.U32 R2, R3, UR4, RZ ;  /* 0x0000000403027c25 */ /* 0x000fc8000f8e00ff */
[----:B------:R-:W-:Y:S01]  /*92f0*/  IMAD.MOV.U32 R2, RZ, RZ, R5 ;  /* 0x000000ffff027224 */ /* 0x000fe200078e0005 */
[----:B------:R-:W-:Y:S01]  /*9300*/  IADD3 RZ, P3, R3, R4, RZ ;  /* 0x0000000403ff7210 */ /* 0x000fe20007f7e0ff */
[----:B------:R-:W-:-:S04]  /*9310*/  IMAD.X R3, RZ, RZ, RZ, P1 ;  /* 0x000000ffff037224 */ /* 0x000fc800008e06ff */
[----:B------:R-:W-:-:S08]  /*9320*/  IMAD.WIDE.U32.X R2, R13, UR5, R2, P3 ;  /* 0x000000050d027c25 */ /* 0x000fd000098e0402 */
.L_x_305:
[--C-:B------:R-:W-:Y:S01]  /*9330*/  SHF.R.U64 R10, R2, UR7, R3.reuse ;  /* 0x00000007020a7c19 */ /* 0x100fe20008001203 */
[----:B------:R-:W0:Y:S01]  /*9340*/  F2I.U32.TRUNC.NTZ R14, R14 ;  /* 0x0000000e000e7305 */ /* 0x000e22000020f000 */
[----:B------:R-:W-:Y:S01]  /*9350*/  SHF.R.U32.HI R2, RZ, UR7, R3 ;  /* 0x00000007ff027c19 */ /* 0x000fe20008011603 */
[----:B------:R-:W-:Y:S01]  /*9360*/  ULDC.64 UR4, c[0x0][0x620] ;  /* 0x0001880000047ab9 */ /* 0x000fe20000000a00 */
[----:B------:R-:W-:Y:S01]  /*9370*/  IADD3 R5, P1, RZ, -R10, RZ ;  /* 0x8000000aff057210 */ /* 0x000fe20007f3e0ff */
[----:B------:R-:W-:Y:S01]  /*9380*/  IMAD.MOV.U32 R3, RZ, RZ, R17 ;  /* 0x000000ffff037224 */ /* 0x000fe200078e0011 */
[----:B------:R-:W-:-:S03]  /*9390*/  ULDC.64 UR6, c[0x0][0x640] ;  /* 0x0001900000067ab9 */ /* 0x000fc60000000a00 */
[----:B------:R-:W-:Y:S01]  /*93a0*/  IMAD.X R2, RZ, RZ, ~R2, P1 ;  /* 0x000000ffff027224 */ /* 0x000fe200008e0e02 */
[----:B------:R-:W-:-:S03]  /*93b0*/  ISETP.NE.U32.AND P1, PT, RZ, UR6, PT ;  /* 0x00000006ff007c0c */ /* 0x000fc6000bf25070 */
[----:B------:R-:W-:Y:S01]  /*93c0*/  IMAD R4, R2, UR4, RZ ;  /* 0x0000000402047c24 */ /* 0x000fe2000f8e02ff */
[----:B------:R-:W-:Y:S01]  /*93d0*/  ISETP.NE.AND.EX P1, PT, RZ, UR7, PT, P1 ;  /* 0x00000007ff007c0c */ /* 0x000fe2000bf25310 */
[----:B------:R-:W-:-:S04]  /*93e0*/  IMAD.MOV.U32 R2, RZ, RZ, R18 ;  /* 0x000000ffff027224 */ /* 0x000fc800078e0012 */
[----:B------:R-:W-:Y:S01]  /*93f0*/  IMAD.WIDE.U32 R2, R5, UR4, R2 ;  /* 0x0000000405027c25 */ /* 0x000fe2000f8e0002 */
[----:B------:R-:W-:-:S03]  /*9400*/  ULDC UR4, c[0x0][0x618] ;  /* 0x0001860000047ab9 */ /* 0x000fc60000000800 */
[----:B------:R-:W-:Y:S01]  /*9410*/  IMAD R5, R5, UR5, R4 ;  /* 0x0000000505057c24 */ /* 0x000fe2000f8e0204 */
[----:B------:R-:W-:Y:S01]  /*9420*/  ULDC UR5, c[0x0][0x154] ;  /* 0x0000550000057ab9 */ /* 0x000fe20000000800 */
[----:B0-----:R-:W-:Y:S02]  /*9430*/  IMAD.MOV R4, RZ, RZ, -R14 ;  /* 0x000000ffff047224 */ /* 0x001fe400078e0a0e */
[----:B------:R-:W0:Y:S01]  /*9440*/  LDC R14, c[0x0][0x148] ;  /* 0x00005200ff0e7b82 */ /* 0x000e220000000800 */
[----:B------:R-:W-:Y:S02]  /*9450*/  IMAD.IADD R3, R3, 0x1, R5 ;  /* 0x0000000103037824 */ /* 0x000fe400078e0205 */
[----:B-1----:R-:W-:Y:S01]  /*9460*/  IMAD R11, R12, R4, R11 ;  /* 0x000000040c0b7224 */ /* 0x002fe200078e020b */
[----:B------:R-:W-:Y:S02]  /*9470*/  I2FP.F32.U32 R4, R9 ;  /* 0x0000000900047245 */ /* 0x000fe40000201000 */
[----:B------:R-:W-:-:S02]  /*9480*/  SHF.R.U64 R12, R2, UR4, R3 ;  /* 0x00000004020c7c19 */ /* 0x000fc40008001203 */
[----:B------:R-:W-:Y:S01]  /*9490*/  SHF.R.U32.HI R3, RZ, UR4, R3 ;  /* 0x00000004ff037c19 */ /* 0x000fe20008011603 */
[----:B------:R-:W-:Y:S01]  /*94a0*/  FMUL R4, R4, UR5 ;  /* 0x0000000504047c20 */ /* 0x000fe20008400000 */
[----:B------:R-:W-:Y:S02]  /*94b0*/  ULDC UR4, c[0x0][0x608] ;  /* 0x0001820000047ab9 */ /* 0x000fe40000000800 */
[--C-:B------:R-:W-:Y:S01]  /*94c0*/  SHF.R.U64 R15, R12, UR4, R3.reuse ;  /* 0x000000040c0f7c19 */ /* 0x100fe20008001203 */
[----:B------:R1:W2:Y:S01]  /*94d0*/  F2I.U32.TRUNC.NTZ R20, R4 ;  /* 0x0000000400147305 */ /* 0x0002a2000020f000 */
[----:B------:R-:W-:Y:S01]  /*94e0*/  SHF.R.U32.HI R2, RZ, UR4, R3 ;  /* 0x00000004ff027c19 */ /* 0x000fe20008011603 */
[----:B------:R-:W-:-:S03]  /*94f0*/  ULDC UR4, c[0x0][0x658] ;  /* 0x0001960000047ab9 */ /* 0x000fc60000000800 */
[--C-:B------:R-:W-:Y:S02]  /*9500*/  SHF.R.U64 R13, R15, UR4, R2.reuse ;  /* 0x000000040f0d7c19 */ /* 0x100fe40008001202 */
[----:B------:R-:W-:-:S03]  /*9510*/  SHF.R.U32.HI R19, RZ, UR4, R2 ;  /* 0x00000004ff137c19 */ /* 0x000fc60008011602 */
[----:B------:R-:W-:Y:S02]  /*9520*/  IMAD.MOV.U32 R2, RZ, RZ, R13 ;  /* 0x000000ffff027224 */ /* 0x000fe400078e000d */
[----:B------:R-:W-:Y:S01]  /*9530*/  IMAD.MOV.U32 R3, RZ, RZ, R19 ;  /* 0x000000ffff037224 */ /* 0x000fe200078e0013 */
[----:B-1----:R-:W-:Y:S06]  /*9540*/  @!P1 BRA `(.L_x_306) ;  /* 0x0000000000289947 */ /* 0x002fec0003800000 */
        /* <DEDUP_REMOVED lines=10> */
.L_x_306:
[----:B------:R-:W1:Y:S01]  /*95f0*/  LDC R4, c[0x0][0x65c] ;  /* 0x00019700ff047b82 */ /* 0x000e620000000800 */
[----:B------:R-:W-:Y:S01]  /*9600*/  ULDC UR4, c[0x0][0x648] ;  /* 0x0001920000047ab9 */ /* 0x000fe20000000800 */
[----:B------:R-:W-:Y:S01]  /*9610*/  LOP3.LUT R15, R15, UR16, RZ, 0xc0, !PT ;  /* 0x000000100f0f7c12 */ /* 0x000fe2000f8ec0ff */
[----:B--2---:R-:W-:Y:S01]  /*9620*/  IMAD.MOV R20, RZ, RZ, -R20 ;  /* 0x000000ffff147224 */ /* 0x004fe200078e0a14 */
[----:B------:R-:W-:Y:S01]  /*9630*/  SHF.R.U64 R2, R2, UR4, R3 ;  /* 0x0000000402027c19 */ /* 0x000fe20008001203 */
[----:B------:R-:W-:Y:S01]  /*9640*/  ULDC UR4, c[0x0][0x638] ;  /* 0x00018e0000047ab9 */ /* 0x000fe20000000800 */
[----:B------:R-:W-:Y:S01]  /*9650*/  LOP3.LUT R12, R12, UR15, RZ, 0xc0, !PT ;  /* 0x0000000f0c0c7c12 */ /* 0x000fe2000f8ec0ff */
[----:B------:R-:W-:Y:S01]  /*9660*/  ULDC UR5, c[0x0][0x610] ;  /* 0x0001840000057ab9 */ /* 0x000fe20000000800 */
[----:B------:R-:W-:Y:S01]  /*9670*/  IMAD.MOV.U32 R3, RZ, RZ, 0x1 ;  /* 0x00000001ff037424 */ /* 0x000fe200078e00ff */
[----:B-1----:R-:W-:Y:S01]  /*9680*/  ISETP.NE.AND P1, PT, R4, 0x1, PT ;  /* 0x000000010400780c */ /* 0x002fe20003f25270 */
[----:B------:R-:W-:-:S02]  /*9690*/  IMAD.MOV R4, RZ, RZ, -R2 ;  /* 0x000000ffff047224 */ /* 0x000fc400078e0a02 */
[----:B------:R-:W-:Y:S02]  /*96a0*/  IMAD R2, R2, UR17, R15 ;  /* 0x0000001102027c24 */ /* 0x000fe4000f8e020f */
[----:B------:R-:W-:Y:S01]  /*96b0*/  IMAD R13, R4, UR4, R13 ;  /* 0x00000004040d7c24 */ /* 0x000fe2000f8e020d */
[----:B------:R-:W-:-:S07]  /*96c0*/  ULDC UR4, c[0x0][0x600] ;  /* 0x0001800000047ab9 */ /* 0x000fce0000000800 */
[----:B0-----:R-:W-:-:S04]  /*96d0*/  @P1 IMAD R11, R14, R20, R9 ;  /* 0x000000140e0b1224 */ /* 0x001fc800078e0209 */
[----:B------:R-:W-:Y:S02]  /*96e0*/  IMAD R11, R2, UR5, R11 ;  /* 0x00000005020b7c24 */ /* 0x000fe4000f8e020b */
[----:B------:R-:W-:-:S05]  /*96f0*/  IMAD R2, R13, UR4, R12 ;  /* 0x000000040d027c24 */ /* 0x000fca000f8e020c */
[----:B------:R-:W-:Y:S02]  /*9700*/  SEL R22, R2, R11, !P1 ;  /* 0x0000000b02167207 */ /* 0x000fe40004800000 */
[----:B------:R-:W-:Y:S01]  /*9710*/  SEL R19, R11, R2, !P1 ;  /* 0x000000020b137207 */ /* 0x000fe20004800000 */
[----:B------:R-:W-:-:S07]  /*9720*/  IMAD.MOV.U32 R2, RZ, RZ, R10 ;  /* 0x000000ffff027224 */ /* 0x000fce00078e000a */
.L_x_304:
[----:B------:R-:W-:Y:S05]  /*9730*/  BSYNC B1 ;  /* 0x0000000000017941 */ /* 0x000fea0003800000 */
.L_x_303:
[----:B------:R-:W-:-:S13]  /*9740*/  LOP3.LUT P1, RZ, R3, 0xff, RZ, 0xc0, !PT ;  /* 0x000000ff03ff7812 */ /* 0x000fda000782c0ff */
[----:B------:R-:W-:Y:S05]  /*9750*/  @P1 BRA `(.L_x_307) ;  /* 0xfffffff400281947 */ /* 0x000fea000383ffff */
[----:B------:R-:W-:Y:S05]  /*9760*/  BSYNC B0 ;  /* 0x0000000000007941 */ /* 0x000fea0003800000 */
.L_x_295:
[----:B------:R-:W-:-:S03]  /*9770*/  UMOV UR4, 0xffffffff ;  /* 0xffffffff00047882 */ /* 0x000fc60000000000 */
[----:B------:R-:W-:Y:S05]  /*9780*/  BRA.DIV UR4, `(.L_x_308) ;  /* 0x0000000604ac7947 */ /* 0x000fea000b800000 */
[----:B------:R-:W-:-:S13]  /*9790*/  ELECT P6, URZ, PT ;  /* 0x00000000003f782f */ /* 0x000fda00038c0000 */
.L_x_327:
[----:B------:R-:W-:Y:S04]  /*97a0*/  BSSY B0, `(.L_x_309) ;  /* 0x0000046000007945 */ /* 0x000fe80003800000 */
[----:B------:R-:W-:Y:S05]  /*97b0*/  @!P6 BRA `(.L_x_310) ;  /* 0x000000040010e947 */ /* 0x000fea0003800000 */
[----:B------:R-:W-:-:S04]  /*97c0*/  LOP3.LUT R16, R16, 0x2, RZ, 0xfc, !PT ;  /* 0x0000000210107812 */ /* 0x000fc800078efcff */
[----:B------:R-:W-:-:S13]  /*97d0*/  ISETP.NE.AND P0, PT, R16, 0x3, PT ;  /* 0x000000031000780c */ /* 0x000fda0003f05270 */
[----:B------:R-:W-:Y:S05]  /*97e0*/  @!P0 BRA `(.L_x_311) ;  /* 0x0000000000048947 */ /* 0x000fea0003800000 */
[----:B------:R-:W-:Y:S01]  /*97f0*/  BPT.TRAP 0x1 ;  /* 0x000000040000795c */ /* 0x000fe20000300000 */
.L_x_311:
[----:B------:R-:W0:Y:S01]  /*9800*/  S2R R3, SR_CgaCtaId ;  /* 0x0000000000037919 */ /* 0x000e220000008800 */
[----:B------:R-:W-:Y:S02]  /*9810*/  MOV R2, 0x400 ;  /* 0x0000040000027802 */ /* 0x000fe40000000f00 */
[----:B------:R-:W-:Y:S02]  /*9820*/  SHF.L.U32 R4, R0, 0x1f, RZ ;  /* 0x0000001f00047819 */ /* 0x000fe400000006ff */
[----:B0-----:R-:W-:-:S05]  /*9830*/  LEA R2, R3, R2, 0x18 ;  /* 0x0000000203027211 */ /* 0x001fca00078ec0ff */
[----:B------:R-:W-:-:S04]  /*9840*/  VIADD R2, R2, 0x38 ;  /* 0x0000003802027836 */ /* 0x000fc80000000000 */
[C---:B------:R-:W-:Y:S02]  /*9850*/  IMAD R9, R7.reuse, 0x8, R2 ;  /* 0x0000000807097824 */ /* 0x040fe400078e0202 */
[----:B------:R-:W-:Y:S02]  /*9860*/  VIADD R7, R7, 0x1 ;  /* 0x0000000107077836 */ /* 0x000fe40000000000 */
[----:B------:R-:W0:Y:S03]  /*9870*/  SYNCS.PHASECHK.TRANS64.TRYWAIT P0, [R9+URZ], R4 ;  /* 0x00000004090075a7 */ /* 0x000e26000800017f */
[----:B------:R-:W-:-:S04]  /*9880*/  ISETP.NE.AND P1, PT, R7, 0x7, PT ;  /* 0x000000070700780c */ /* 0x000fc80003f25270 */
[----:B------:R-:W-:Y:S02]  /*9890*/  SEL R3, RZ, 0x1, P1 ;  /* 0x00000001ff037807 */ /* 0x000fe40000800000 */
[----:B------:R-:W-:Y:S02]  /*98a0*/  SEL R7, R7, RZ, P1 ;  /* 0x000000ff07077207 */ /* 0x000fe40000800000 */
[----:B------:R-:W-:-:S03]  /*98b0*/  LOP3.LUT R6, R0, R3, RZ, 0x3c, !PT ;  /* 0x0000000300067212 */ /* 0x000fc600078e3cff */
[----:B------:R-:W-:Y:S01]  /*98c0*/  IMAD R8, R7, 0x8, R2 ;  /* 0x0000000807087824 */ /* 0x000fe200078e0202 */
[----:B------:R-:W-:Y:S01]  /*98d0*/  SHF.L.U32 R5, R6, 0x1f, RZ ;  /* 0x0000001f06057819 */ /* 0x000fe200000006ff */
[----:B0-----:R-:W-:Y:S06]  /*98e0*/  @!P0 BRA `(.L_x_312) ;  /* 0x0000000400748947 */ /* 0x001fec0003800000 */
.L_x_328:
[----:B------:R-:W1:Y:S01]  /*98f0*/  SYNCS.PHASECHK.TRANS64.TRYWAIT P0, [R8+URZ], R5 ;  /* 0x00000005080075a7 */ /* 0x000e62000800017f */
[----:B------:R-:W-:-:S05]  /*9900*/  VIADD R0, R7, 0x1 ;  /* 0x0000000107007836 */ /* 0x000fca0000000000 */
[----:B------:R-:W-:-:S04]  /*9910*/  ISETP.NE.AND P1, PT, R0, 0x7, PT ;  /* 0x000000070000780c */ /* 0x000fc80003f25270 */
[----:B------:R-:W-:Y:S02]  /*9920*/  SEL R3, RZ, 0x1, P1 ;  /* 0x00000001ff037807 */ /* 0x000fe40000800000 */
[----:B------:R-:W-:Y:S02]  /*9930*/  SEL R7, R0, RZ, P1 ;  /* 0x000000ff00077207 */ /* 0x000fe40000800000 */
[----:B------:R-:W-:-:S03]  /*9940*/  LOP3.LUT R6, R6, R3, RZ, 0x3c, !PT ;  /* 0x0000000306067212 */ /* 0x000fc600078e3cff */
[----:B0-----:R-:W-:Y:S01]  /*9950*/  IMAD R9, R7, 0x8, R2 ;  /* 0x0000000807097824 */ /* 0x001fe200078e0202 */
[----:B------:R-:W-:Y:S01]  /*9960*/  SHF.L.U32 R4, R6, 0x1f, RZ ;  /* 0x0000001f06047819 */ /* 0x000fe200000006ff */
[----:B-1----:R-:W-:Y:S06]  /*9970*/  @!P0 BRA `(.L_x_313) ;  /* 0x0000000400648947 */ /* 0x002fec0003800000 */
.L_x_329:
        /* <DEDUP_REMOVED lines=9> */
.L_x_330:
        /* <DEDUP_REMOVED lines=9> */
.L_x_331:
[----:B------:R-:W1:Y:S01]  /*9aa0*/  SYNCS.PHASECHK.TRANS64.TRYWAIT P0, [R9+URZ], R4 ;  /* 0x00000004090075a7 */ /* 0x000e62000800017f */
[----:B------:R-:W-:-:S05]  /*9ab0*/  VIADD R0, R7, 0x1 ;  /* 0x0000000107007836 */ /* 0x000fca0000000000 */
[----:B------:R-:W-:-:S04]  /*9ac0*/  ISETP.NE.AND P1, PT, R0, 0x7, PT ;  /* 0x000000070000780c */ /* 0x000fc80003f25270 */
[----:B------:R-:W-:Y:S02]  /*9ad0*/  SEL R3, RZ, 0x1, P1 ;  /* 0x00000001ff037807 */ /* 0x000fe40000800000 */
[----:B------:R-:W-:Y:S02]  /*9ae0*/  SEL R7, R0, RZ, P1 ;  /* 0x000000ff00077207 */ /* 0x000fe40000800000 */
[----:B------:R-:W-:-:S03]  /*9af0*/  LOP3.LUT R11, R6, R3, RZ, 0x3c, !PT ;  /* 0x00000003060b7212 */ /* 0x000fc600078e3cff */
[----:B------:R-:W-:Y:S01]  /*9b00*/  IMAD R6, R7, 0x8, R2 ;  /* 0x0000000807067824 */ /* 0x000fe200078e0202 */
[----:B0-----:R-:W-:Y:S01]  /*9b10*/  SHF.L.U32 R5, R11, 0x1f, RZ ;  /* 0x0000001f0b057819 */ /* 0x001fe200000006ff */
[----:B-1----:R-:W-:Y:S06]  /*9b20*/  @!P0 BRA `(.L_x_316) ;  /* 0x0000000400348947 */ /* 0x002fec0003800000 */
.L_x_332:
[----:B------:R-:W1:Y:S01]  /*9b30*/  SYNCS.PHASECHK.TRANS64.TRYWAIT P0, [R6+URZ], R5 ;  /* 0x00000005060075a7 */ /* 0x000e62000800017f */
[----:B------:R-:W-:-:S05]  /*9b40*/  VIADD R0, R7, 0x1 ;  /* 0x0000000107007836 */ /* 0x000fca0000000000 */
[----:B------:R-:W-:-:S04]  /*9b50*/  ISETP.NE.AND P1, PT, R0, 0x7, PT ;  /* 0x000000070000780c */ /* 0x000fc80003f25270 */
[----:B0-----:R-:W-:Y:S02]  /*9b60*/  SEL R4, RZ, 0x1, P1 ;  /* 0x00000001ff047807 */ /* 0x001fe40000800000 */
[----:B------:R-:W-:Y:S02]  /*9b70*/  SEL R3, R0, RZ, P1 ;  /* 0x000000ff00037207 */ /* 0x000fe40000800000 */
[----:B------:R-:W-:Y:S01]  /*9b80*/  LOP3.LUT R0, R11, R4, RZ, 0x3c, !PT ;  /* 0x000000040b007212 */ /* 0x000fe200078e3cff */
[----:B-1----:R-:W-:Y:S06]  /*9b90*/  @!P0 BRA `(.L_x_317) ;  /* 0x00000004002c8947 */ /* 0x002fec0003800000 */
.L_x_333:
[----:B------:R-:W-:Y:S01]  /*9ba0*/  IMAD R3, R3, 0x8, R2 ;  /* 0x0000000803037824 */ /* 0x000fe200078e0202 */
[----:B------:R-:W-:-:S07]  /*9bb0*/  SHF.L.U32 R0, R0, 0x1f, RZ ;  /* 0x0000001f00007819 */ /* 0x000fce00000006ff */
.L_x_318:
[----:B-1----:R1:W2:Y:S02]  /*9bc0*/  SYNCS.PHASECHK.TRANS64.TRYWAIT P0, [R3+URZ], R0 ;  /* 0x00000000030075a7 */ /* 0x0022a4000800017f */
[----:B--2---:R-:W-:Y:S05]  /*9bd0*/  @!P0 NANOSLEEP.SYNCS 0x989680 ;  /* 0x009896800000895d */ /* 0x004fea0003900000 */
[----:B------:R-:W2:Y:S02]  /*9be0*/  @!P0 SYNCS.PHASECHK.TRANS64 P0, [R3+URZ], R0 ;  /* 0x00000000030085a7 */ /* 0x000ea4000800007f */
[----:B--2---:R-:W-:Y:S05]  /*9bf0*/  @!P0 BRA `(.L_x_318) ;  /* 0xfffffffc00f08947 */ /* 0x004fea000383ffff */
.L_x_310:
[----:B------:R-:W-:Y:S05]  /*9c00*/  BSYNC B0 ;  /* 0x0000000000007941 */ /* 0x000fea0003800000 */
.L_x_309:
[----:B------:R-:W-:Y:S05]  /*9c10*/  EXIT ;  /* 0x000000000000794d */ /* 0x000fea0003800000 */
.L_x_15:
[----:B-1----:R1:W2:Y:S02]  /*9c20*/  SYNCS.PHASECHK.TRANS64.TRYWAIT P0, [R157+URZ], R0 ;  /* 0x000000009d0075a7 */ /* 0x0022a4000800017f */
[----:B--2---:R-:W-:Y:S05]  /*9c30*/  @!P0 NANOSLEEP.SYNCS 0x989680 ;  /* 0x009896800000895d */ /* 0x004fea0003900000 */
[----:B------:R-:W2:Y:S02]  /*9c40*/  @!P0 SYNCS.PHASECHK.TRANS64 P0, [R157+URZ], R0 ;  /* 0x000000009d0085a7 */ /* 0x000ea4000800007f */
[----:B--2---:R-:W-:Y:S05]  /*9c50*/  @!P0 BRA `(.L_x_15) ;  /* 0xfffffffc00f08947 */ /* 0x004fea000383ffff */
[----:B------:R-:W-:Y:S05]  /*9c60*/  BRA `(.L_x_319) ;  /* 0xffffff7800207947 */ /* 0x000fea000383ffff */
.L_x_20:
[----:B--2---:R2:W3:Y:S02]  /*9c70*/  SYNCS.PHASECHK.TRANS64.TRYWAIT P1, [R3+URZ], R0 ;  /* 0x00000000030075a7 */ /* 0x0044e4000802017f */
[----:B---3--:R-:W-:Y:S05]  /*9c80*/  @!P1 NANOSLEEP.SYNCS 0x989680 ;  /* 0x009896800000995d */ /* 0x008fea0003900000 */
[----:B------:R-:W3:Y:S02]  /*9c90*/  @!P1 SYNCS.PHASECHK.TRANS64 P1, [R3+URZ], R0 ;  /* 0x00000000030095a7 */ /* 0x000ee4000802007f */
[----:B---3--:R-:W-:Y:S05]  /*9ca0*/  @!P1 BRA `(.L_x_20) ;  /* 0xfffffffc00f09947 */ /* 0x008fea000383ffff */
[----:B------:R-:W-:Y:S05]  /*9cb0*/  BRA `(.L_x_19) ;  /* 0xffffff7800907947 */ /* 0x000fea000383ffff */
.L_x_25:
[----:B--2---:R-:W-:-:S04]  /*9cc0*/  IMAD.U32 R4, RZ, RZ, UR4 ;  /* 0x00000004ff047e24 */ /* 0x004fc8000f8e00ff */
[----:B------:R2:W3:Y:S03]  /*9cd0*/  SYNCS.PHASECHK.TRANS64.TRYWAIT P1, [R4+URZ], R3 ;  /* 0x00000003040075a7 */ /* 0x0004e6000802017f */
[----:B---3--:R-:W-:Y:S05]  /*9ce0*/  @!P1 NANOSLEEP.SYNCS 0x989680 ;  /* 0x009896800000995d */ /* 0x008fea0003900000 */
[----:B------:R-:W3:Y:S02]  /*9cf0*/  @!P1 SYNCS.PHASECHK.TRANS64 P1, [R4+URZ], R3 ;  /* 0x00000003040095a7 */ /* 0x000ee4000802007f */
[----:B---3--:R-:W-:Y:S05]  /*9d00*/  @!P1 BRA `(.L_x_25) ;  /* 0xfffffffc00ec9947 */ /* 0x008fea000383ffff */
[----:B------:R-:W-:Y:S05]  /*9d10*/  BRA `(.L_x_24) ;  /* 0xffffff7c00607947 */ /* 0x000fea000383ffff */
.L_x_31:
[----:B-1----:R1:W2:Y:S02]  /*9d20*/  SYNCS.PHASECHK.TRANS64.TRYWAIT P0, [R157+URZ+0x10], R0 ;  /* 0x000010009d0075a7 */ /* 0x0022a4000800017f */
[----:B--2---:R-:W-:Y:S05]  /*9d30*/  @!P0 NANOSLEEP.SYNCS 0x989680 ;  /* 0x009896800000895d */ /* 0x004fea0003900000 */
[----:B------:R-:W2:Y:S02]  /*9d40*/  @!P0 SYNCS.PHASECHK.TRANS64 P0, [R157+URZ+0x10], R0 ;  /* 0x000010009d0085a7 */ /* 0x000ea4000800007f */
[----:B--2---:R-:W-:Y:S05]  /*9d50*/  @!P0 BRA `(.L_x_31) ;  /* 0xfffffffc00f08947 */ /* 0x004fea000383ffff */
[----:B------:R-:W-:Y:S05]  /*9d60*/  BRA `(.L_x_320) ;  /* 0xffffff8000a87947 */ /* 0x000fea000383ffff */
.L_x_296:
[----:B------:R-:W-:Y:S01]  /*9d70*/  BSSY B1, `(.L_x_321) ;  /* 0x0000006000017945 */ /* 0x000fe20003800000 */
[----:B------:R-:W-:-:S07]  /*9d80*/  IMAD.MOV.U32 R15, RZ, RZ, -0x1 ;  /* 0xffffffffff0f7424 */ /* 0x000fce00078e00ff */
[----:B-----5:R-:W-:Y:S05]  /*9d90*/  WARPSYNC.COLLECTIVE R15, `(.L_x_322) ;  /* 0x000000000f0c7348 */ /* 0x020fea0003c00000 */
[----:B------:R-:W-:Y:S02]  /*9da0*/  ELECT P6, UR62, PT ;  /* 0x00000000003e782f */ /* 0x000fe400038c0000 */
[----:B------:R-:W-:Y:S01]  /*9db0*/  MOV R14, UR62 ;  /* 0x0000003e000e7c02 */ /* 0x000fe20008000f00 */
[----:B-----5:R-:W-:Y:S10]  /*9dc0*/  ENDCOLLECTIVE ;  /* 0x000000000000791b */ /* 0x020ff40003800000 */
.L_x_322:
[----:B------:R-:W-:Y:S05]  /*9dd0*/  BSYNC B1 ;  /* 0x0000000000017941 */ /* 0x000fea0003800000 */
.L_x_321:
[----:B------:R-:W-:Y:S05]  /*9de0*/  BRA `(.L_x_323) ;  /* 0xffffffec00907947 */ /* 0x000fea000383ffff */
.L_x_299:
[----:B0-----:R0:W1:Y:S02]  /*9df0*/  SYNCS.PHASECHK.TRANS64.TRYWAIT P1, [R10+URZ+0x38], R5 ;  /* 0x000038050a0075a7 */ /* 0x001064000802017f */
[----:B-1----:R-:W-:Y:S05]  /*9e00*/  @!P1 NANOSLEEP.SYNCS 0x989680 ;  /* 0x009896800000995d */ /* 0x002fea0003900000 */
[----:B------:R-:W1:Y:S02]  /*9e10*/  @!P1 SYNCS.PHASECHK.TRANS64 P1, [R10+URZ+0x38], R5 ;  /* 0x000038050a0095a7 */ /* 0x000e64000802007f */
[----:B-1----:R-:W-:Y:S05]  /*9e20*/  @!P1 BRA `(.L_x_299) ;  /* 0xfffffffc00f09947 */ /* 0x002fea000383ffff */
[----:B------:R-:W-:Y:S05]  /*9e30*/  BRA `(.L_x_324) ;  /* 0xffffffec00c47947 */ /* 0x000fea000383ffff */
.L_x_308:
[----:B------:R-:W-:Y:S01]  /*9e40*/  BSSY B0, `(.L_x_325) ;  /* 0x0000006000007945 */ /* 0x000fe20003800000 */
[----:B------:R-:W-:-:S07]  /*9e50*/  IMAD.MOV.U32 R15, RZ, RZ, -0x1 ;  /* 0xffffffffff0f7424 */ /* 0x000fce00078e00ff */
[----:B-----5:R-:W-:Y:S05]  /*9e60*/  WARPSYNC.COLLECTIVE R15, `(.L_x_326) ;  /* 0x000000000f0c7348 */ /* 0x020fea0003c00000 */
[----:B------:R-:W-:Y:S02]  /*9e70*/  ELECT P6, UR62, PT ;  /* 0x00000000003e782f */ /* 0x000fe400038c0000 */
[----:B------:R-:W-:Y:S01]  /*9e80*/  MOV R14, UR62 ;  /* 0x0000003e000e7c02 */ /* 0x000fe20008000f00 */
[----:B-----5:R-:W-:Y:S10]  /*9e90*/  ENDCOLLECTIVE ;  /* 0x000000000000791b */ /* 0x020ff40003800000 */
.L_x_326:
[----:B------:R-:W-:Y:S05]  /*9ea0*/  BSYNC B0 ;  /* 0x0000000000007941 */ /* 0x000fea0003800000 */
.L_x_325:
[----:B------:R-:W-:Y:S05]  /*9eb0*/  BRA `(.L_x_327) ;  /* 0xfffffff800387947 */ /* 0x000fea000383ffff */
.L_x_312:
[----:B0-----:R0:W1:Y:S02]  /*9ec0*/  SYNCS.PHASECHK.TRANS64.TRYWAIT P0, [R9+URZ], R4 ;  /* 0x00000004090075a7 */ /* 0x001064000800017f */
[----:B-1----:R-:W-:Y:S05]  /*9ed0*/  @!P0 NANOSLEEP.SYNCS 0x989680 ;  /* 0x009896800000895d */ /* 0x002fea0003900000 */
[----:B------:R-:W1:Y:S02]  /*9ee0*/  @!P0 SYNCS.PHASECHK.TRANS64 P0, [R9+URZ], R4 ;  /* 0x00000004090085a7 */ /* 0x000e64000800007f */
[----:B-1----:R-:W-:Y:S05]  /*9ef0*/  @!P0 BRA `(.L_x_312) ;  /* 0xfffffffc00f08947 */ /* 0x002fea000383ffff */
[----:B------:R-:W-:Y:S05]  /*9f00*/  BRA `(.L_x_328) ;  /* 0xfffffff800787947 */ /* 0x000fea000383ffff */
.L_x_313:
[----:B0-----:R0:W1:Y:S02]  /*9f10*/  SYNCS.PHASECHK.TRANS64.TRYWAIT P0, [R8+URZ], R5 ;  /* 0x00000005080075a7 */ /* 0x001064000800017f */
[----:B-1----:R-:W-:Y:S05]  /*9f20*/  @!P0 NANOSLEEP.SYNCS 0x989680 ;  /* 0x009896800000895d */ /* 0x002fea0003900000 */
[----:B------:R-:W1:Y:S02]  /*9f30*/  @!P0 SYNCS.PHASECHK.TRANS64 P0, [R8+URZ], R5 ;  /* 0x00000005080085a7 */ /* 0x000e64000800007f */
[----:B-1----:R-:W-:Y:S05]  /*9f40*/  @!P0 BRA `(.L_x_313) ;  /* 0xfffffffc00f08947 */ /* 0x002fea000383ffff */
[----:B------:R-:W-:Y:S05]  /*9f50*/  BRA `(.L_x_329) ;  /* 0xfffffff800887947 */ /* 0x000fea000383ffff */
.L_x_314:
[----:B0-----:R0:W1:Y:S02]  /*9f60*/  SYNCS.PHASECHK.TRANS64.TRYWAIT P0, [R9+URZ], R4 ;  /* 0x00000004090075a7 */ /* 0x001064000800017f */
[----:B-1----:R-:W-:Y:S05]  /*9f70*/  @!P0 NANOSLEEP.SYNCS 0x989680 ;  /* 0x009896800000895d */ /* 0x002fea0003900000 */
[----:B------:R-:W1:Y:S02]  /*9f80*/  @!P0 SYNCS.PHASECHK.TRANS64 P0, [R9+URZ], R4 ;  /* 0x00000004090085a7 */ /* 0x000e64000800007f */
[----:B-1----:R-:W-:Y:S05]  /*9f90*/  @!P0 BRA `(.L_x_314) ;  /* 0xfffffffc00f08947 */ /* 0x002fea000383ffff */
[----:B------:R-:W-:Y:S05]  /*9fa0*/  BRA `(.L_x_330) ;  /* 0xfffffff800987947 */ /* 0x000fea000383ffff */
.L_x_315:
[----:B0-----:R0:W1:Y:S02]  /*9fb0*/  SYNCS.PHASECHK.TRANS64.TRYWAIT P0, [R8+URZ], R5 ;  /* 0x00000005080075a7 */ /* 0x001064000800017f */
[----:B-1----:R-:W-:Y:S05]  /*9fc0*/  @!P0 NANOSLEEP.SYNCS 0x989680 ;  /* 0x009896800000895d */ /* 0x002fea0003900000 */
[----:B------:R-:W1:Y:S02]  /*9fd0*/  @!P0 SYNCS.PHASECHK.TRANS64 P0, [R8+URZ], R5 ;  /* 0x00000005080085a7 */ /* 0x000e64000800007f */
[----:B-1----:R-:W-:Y:S05]  /*9fe0*/  @!P0 BRA `(.L_x_315) ;  /* 0xfffffffc00f08947 */ /* 0x002fea000383ffff */
[----:B------:R-:W-:Y:S05]  /*9ff0*/  BRA `(.L_x_331) ;  /* 0xfffffff800a87947 */ /* 0x000fea000383ffff */
.L_x_316:
[----:B0-----:R0:W1:Y:S02]  /*a000*/  SYNCS.PHASECHK.TRANS64.TRYWAIT P0, [R9+URZ], R4 ;  /* 0x00000004090075a7 */ /* 0x001064000800017f */
[----:B-1----:R-:W-:Y:S05]  /*a010*/  @!P0 NANOSLEEP.SYNCS 0x989680 ;  /* 0x009896800000895d */ /* 0x002fea0003900000 */
[----:B------:R-:W1:Y:S02]  /*a020*/  @!P0 SYNCS.PHASECHK.TRANS64 P0, [R9+URZ], R4 ;  /* 0x00000004090085a7 */ /* 0x000e64000800007f */
[----:B-1----:R-:W-:Y:S05]  /*a030*/  @!P0 BRA `(.L_x_316) ;  /* 0xfffffffc00f08947 */ /* 0x002fea000383ffff */
[----:B------:R-:W-:Y:S05]  /*a040*/  BRA `(.L_x_332) ;  /* 0xfffffff800b87947 */ /* 0x000fea000383ffff */
.L_x_317:
[----:B0-----:R0:W1:Y:S02]  /*a050*/  SYNCS.PHASECHK.TRANS64.TRYWAIT P0, [R6+URZ], R5 ;  /* 0x00000005060075a7 */ /* 0x001064000800017f */
[----:B-1----:R-:W-:Y:S05]  /*a060*/  @!P0 NANOSLEEP.SYNCS 0x989680 ;  /* 0x009896800000895d */ /* 0x002fea0003900000 */
[----:B------:R-:W1:Y:S02]  /*a070*/  @!P0 SYNCS.PHASECHK.TRANS64 P0, [R6+URZ], R5 ;  /* 0x00000005060085a7 */ /* 0x000e64000800007f */
[----:B-1----:R-:W-:Y:S05]  /*a080*/  @!P0 BRA `(.L_x_317) ;  /* 0xfffffffc00f08947 */ /* 0x002fea000383ffff */
[----:B------:R-:W-:Y:S05]  /*a090*/  BRA `(.L_x_333) ;  /* 0xfffffff800c07947 */ /* 0x000fea000383ffff */
.L_x_334:
[----:B------:R-:W-:-:S00]  /*a0a0*/  BRA `(.L_x_334) ;  /* 0xfffffffc00fc7947 */ /* 0x000fc0000383ffff */
[----:B------:R-:W-:-:S00]  /*a0b0*/  NOP ;  /* 0x0000000000007918 */ /* 0x000fc00000000000 */
        /* <DEDUP_REMOVED lines=12> */
.L_x_335:


//--------------------- .nv.global.init           --------------------------
	.section	.nv.global.init,"aw",@progbits
.nv.global.init:
	.type		$str$22,@object
	.size		$str$22,($str$23 - $str$22)
$str$22:
        /*0000*/ 	.byte	0x6b, 0x5f, 0x74, 0x69, 0x6c, 0x65, 0x5f, 0x63, 0x6f, 0x75, 0x6e, 0x74, 0x20, 0x3e, 0x3d, 0x20
        /*0010*/ 	.byte	0x31, 0x00
	.type		$str$23,@object
	.size		$str$23,(__unnamed_1 - $str$23)
$str$23:
        /*0012*/ 	.byte	0x2f, 0x74, 0x6d, 0x70, 0x2f, 0x63, 0x75, 0x74, 0x6c, 0x61, 0x73, 0x73, 0x5f, 0x73, 0x77, 0x65
        /*0022*/ 	.byte	0x65, 0x70, 0x5f, 0x73, 0x72, 0x63, 0x2f, 0x69, 0x6e, 0x63, 0x6c, 0x75, 0x64, 0x65, 0x2f, 0x63
        /*0032*/ 	.byte	0x75, 0x74, 0x6c, 0x61, 0x73, 0x73, 0x2f, 0x67, 0x65, 0x6d, 0x6d, 0x2f, 0x63, 0x6f, 0x6c, 0x6c
        /*0042*/ 	.byte	0x65, 0x63, 0x74, 0x69, 0x76, 0x65, 0x2f, 0x73, 0x6d, 0x39, 0x30, 0x5f, 0x6d, 0x6d, 0x61, 0x5f
        /*0052*/ 	.byte	0x74, 0x6d, 0x61, 0x5f, 0x67, 0x6d, 0x6d, 0x61, 0x5f, 0x73, 0x73, 0x5f, 0x77, 0x61, 0x72, 0x70
        /*0062*/ 	.byte	0x73, 0x70, 0x65, 0x63, 0x69, 0x61, 0x6c, 0x69, 0x7a, 0x65, 0x64, 0x2e, 0x68, 0x70, 0x70, 0x00
	.type		__unnamed_1,@object
	.size		__unnamed_1,(.L_0 - __unnamed_1)
__unnamed_1:
        /*0072*/ 	.byte	0x76, 0x6f, 0x69, 0x64, 0x20, 0x63, 0x75, 0x74, 0x6c, 0x61, 0x73, 0x73, 0x3a, 0x3a, 0x67, 0x65
        /* <DEDUP_REMOVED lines=172> */
        /*0b42*/ 	.byte	0x00
.L_0:


//--------------------- .nv.shared._ZN7cutlass13device_kernelINS_4gemm6kernel13GemmUniversalIN4cute5tupleIJiiiiEEENS1_10collective13CollectiveMmaINS1_34MainloopSm90TmaGmmaWarpSpecializedILi7ENS5_IJNS4_1CILi1EEESB_SB_EEENS1_32KernelTmaWarpSpecializedPingpongEEENS5_IJNSA_ILi64EEENSA_ILi256EEENSA_ILi128EEEEEEaNS5_IJlSB_lEEEaSJ_NS4_8TiledMMAINS4_8MMA_AtomIJNS4_4SM904GMMA27MMA_64x256x32_S32S8S8_SS_TNEEEENS4_6LayoutISC_NS5_IJNSA_ILi0EEESR_SR_EEEEENS5_IJNS4_10UnderscoreESU_SU_EEEEENS4_13SM90_TMA_LOADENS4_14ComposedLayoutINS4_7SwizzleILi3ELi4ELi3EEENS4_18smem_ptr_flag_bitsILi8EEENSQ_INS5_IJNSA_ILi8EEESH_EEENS5_IJSH_SB_EEEEEEEvNS4_8identityESX_S17_vS18_EENS_8epilogue10collective6detail29Sm90TmaWarpSpecializedAdapterINS1B_15DefaultEpilogueIaSJ_SJ_NS1A_6thread17LinearCombinationIaLi1EiiLNS1F_9ScaleType4KindE0ELNS_15FloatRoundStyleE2EaEENS1_15EpilogueDefaultEEEEEvvEEEEvNT_6ParamsE --------------------------
	.section	.nv.shared._ZN7cutlass13device_kernelINS_4gemm6kernel13GemmUniversalIN4cute5tupleIJiiiiEEENS1_10collective13CollectiveMmaINS1_34MainloopSm90TmaGmmaWarpSpecializedILi7ENS5_IJNS4_1CILi1EEESB_SB_EEENS1_32KernelTmaWarpSpecializedPingpongEEENS5_IJNSA_ILi64EEENSA_ILi256EEENSA_ILi128EEEEEEaNS5_IJlSB_lEEEaSJ_NS4_8TiledMMAINS4_8MMA_AtomIJNS4_4SM904GMMA27MMA_64x256x32_S32S8S8_SS_TNEEEENS4_6LayoutISC_NS5_IJNSA_ILi0EEESR_SR_EEEEENS5_IJNS4_10UnderscoreESU_SU_EEEEENS4_13SM90_TMA_LOADENS4_14ComposedLayoutINS4_7SwizzleILi3ELi4ELi3EEENS4_18smem_ptr_flag_bitsILi8EEENSQ_INS5_IJNSA_ILi8EEESH_EEENS5_IJSH_SB_EEEEEEEvNS4_8identityESX_S17_vS18_EENS_8epilogue10collective6detail29Sm90TmaWarpSpecializedAdapterINS1B_15DefaultEpilogueIaSJ_SJ_NS1A_6thread17LinearCombinationIaLi1EiiLNS1F_9ScaleType4KindE0ELNS_15FloatRoundStyleE2EaEENS1_15EpilogueDefaultEEEEEvvEEEEvNT_6ParamsE,"aw",@nobits
	.sectionflags	@""
	.align	16
	.zero		1024


//--------------------- .nv.shared.reserved.0     --------------------------
	.section	.nv.shared.reserved.0,"aw",@nobits
	.weak		__nv_reservedSMEM_offset_0_alias
	.size		__nv_reservedSMEM_offset_0_alias, 0, 0
	.other		__nv_reservedSMEM_offset_0_alias,@"STO_CUDA_RESERVED_SHARED STV_DEFAULT"
__nv_reservedSMEM_offset_0_alias:
	.zero		0


//--------------------- .nv.global                --------------------------
	.section	.nv.global,"aw",@nobits
.nv.global:
	.type		_ZN40_INTERNAL_54ca45fa_4_k_cu_d5e4d75b_264554cute1_E,@object
	.size		_ZN40_INTERNAL_54ca45fa_4_k_cu_d5e4d75b_264554cute1_E,(_ZN40_INTERNAL_54ca45fa_4_k_cu_d5e4d75b_264554cuda3std3__45__cpo6cbeginE - _ZN40_INTERNAL_54ca45fa_4_k_cu_d5e4d75b_264554cute1_E)
_ZN40_INTERNAL_54ca45fa_4_k_cu_d5e4d75b_264554cute1_E:
	.zero		1
	.type		_ZN40_INTERNAL_54ca45fa_4_k_cu_d5e4d75b_264554cuda3std3__45__cpo6cbeginE,@object
	.size		_ZN40_INTERNAL_54ca45fa_4_k_cu_d5e4d75b_264554cuda3std3__45__cpo6cbeginE,(_ZN40_INTERNAL_54ca45fa_4_k_cu_d5e4d75b_264554cuda3std3__48in_placeE - _ZN40_INTERNAL_54ca45fa_4_k_cu_d5e4d75b_264554cuda3std3__45__cpo6cbeginE)
_ZN40_INTERNAL_54ca45fa_4_k_cu_d5e4d75b_264554cuda3std3__45__cpo6cbeginE:
	.zero		1
	.type		_ZN40_INTERNAL_54ca45fa_4_k_cu_d5e4d75b_264554cuda3std3__48in_placeE,@object
	.size		_ZN40_INTERNAL_54ca45fa_4_k_cu_d5e4d75b_264554cuda3std3__48in_placeE,(_ZN40_INTERNAL_54ca45fa_4_k_cu_d5e4d75b_264554cuda3std6ranges3__45__cpo9iter_moveE - _ZN40_INTERNAL_54ca45fa_4_k_cu_d5e4d75b_264554cuda3std3__48in_placeE)
_ZN40_INTERNAL_54ca45fa_4_k_cu_d5e4d75b_264554cuda3std3__48in_placeE:
	.zero		1
	.type		_ZN40_INTERNAL_54ca45fa_4_k_cu_d5e4d75b_264554cuda3std6ranges3__45__cpo9iter_moveE,@object
	.size		_ZN40_INTERNAL_54ca45fa_4_k_cu_d5e4d75b_264554cuda3std6ranges3__45__cpo9iter_moveE,(_ZN40_INTERNAL_54ca45fa_4_k_cu_d5e4d75b_264554cuda3std3__45__cpo5beginE - _ZN40_INTERNAL_54ca45fa_4_k_cu_d5e4d75b_264554cuda3std6ranges3__45__cpo9iter_moveE)
_ZN40_INTERNAL_54ca45fa_4_k_cu_d5e4d75b_264554cuda3std6ranges3__45__cpo9iter_moveE:
	.zero		1
	.type		_ZN40_INTERNAL_54ca45fa_4_k_cu_d5e4d75b_264554cuda3std3__45__cpo5beginE,@object
	.size		_ZN40_INTERNAL_54ca45fa_4_k_cu_d5e4d75b_264554cuda3std3__45__cpo5beginE,(_ZN40_INTERNAL_54ca45fa_4_k_cu_d5e4d75b_264554cuda3std3__442_GLOBAL__N__54ca45fa_4_k_cu_d5e4d75b_264556ignoreE - _ZN40_INTERNAL_54ca45fa_4_k_cu_d5e4d75b_264554cuda3std3__45__cpo5beginE)
_ZN40_INTERNAL_54ca45fa_4_k_cu_d5e4d75b_264554cuda3std3__45__cpo5beginE:
	.zero		1
	.type		_ZN40_INTERNAL_54ca45fa_4_k_cu_d5e4d75b_264554cuda3std3__442_GLOBAL__N__54ca45fa_4_k_cu_d5e4d75b_264556ignoreE,@object
	.size		_ZN40_INTERNAL_54ca45fa_4_k_cu_d5e4d75b_264554cuda3std3__442_GLOBAL__N__54ca45fa_4_k_cu_d5e4d75b_264556ignoreE,(_ZN40_INTERNAL_54ca45fa_4_k_cu_d5e4d75b_264554cute7productE - _ZN40_INTERNAL_54ca45fa_4_k_cu_d5e4d75b_264554cuda3std3__442_GLOBAL__N__54ca45fa_4_k_cu_d5e4d75b_264556ignoreE)
_ZN40_INTERNAL_54ca45fa_4_k_cu_d5e4d75b_264554cuda3std3__442_GLOBAL__N__54ca45fa_4_k_cu_d5e4d75b_264556ignoreE:
	.zero		1
	.type		_ZN40_INTERNAL_54ca45fa_4_k_cu_d5e4d75b_264554cute7productE,@object
	.size		_ZN40_INTERNAL_54ca45fa_4_k_cu_d5e4d75b_264554cute7productE,(_ZN40_INTERNAL_54ca45fa_4_k_cu_d5e4d75b_264554cuda3std3__45__cpo3endE - _ZN40_INTERNAL_54ca45fa_4_k_cu_d5e4d75b_264554cute7productE)
_ZN40_INTERNAL_54ca45fa_4_k_cu_d5e4d75b_264554cute7productE:
	.zero		1
	.type		_ZN40_INTERNAL_54ca45fa_4_k_cu_d5e4d75b_264554cuda3std3__45__cpo3endE,@object
	.size		_ZN40_INTERNAL_54ca45fa_4_k_cu_d5e4d75b_264554cuda3std3__45__cpo3endE,(_ZN40_INTERNAL_54ca45fa_4_k_cu_d5e4d75b_264554cuda3std3__419piecewise_constructE - _ZN40_INTERNAL_54ca45fa_4_k_cu_d5e4d75b_264554cuda3std3__45__cpo3endE)
_ZN40_INTERNAL_54ca45fa_4_k_cu_d5e4d75b_264554cuda3std3__45__cpo3endE:
	.zero		1
	.type		_ZN40_INTERNAL_54ca45fa_4_k_cu_d5e4d75b_264554cuda3std3__419piecewise_constructE,@object
	.size		_ZN40_INTERNAL_54ca45fa_4_k_cu_d5e4d75b_264554cuda3std3__419piecewise_constructE,(_ZN40_INTERNAL_54ca45fa_4_k_cu_d5e4d75b_264554cuda3std3__45__cpo4cendE - _ZN40_INTERNAL_54ca45fa_4_k_cu_d5e4d75b_264554cuda3std3__419piecewise_constructE)
_ZN40_INTERNAL_54ca45fa_4_k_cu_d5e4d75b_264554cuda3std3__419piecewise_constructE:
	.zero		1
	.type		_ZN40_INTERNAL_54ca45fa_4_k_cu_d5e4d75b_264554cuda3std3__45__cpo4cendE,@object
	.size		_ZN40_INTERNAL_54ca45fa_4_k_cu_d5e4d75b_264554cuda3std3__45__cpo4cendE,(_ZN40_INTERNAL_54ca45fa_4_k_cu_d5e4d75b_264554cuda3std6ranges3__45__cpo4swapE - _ZN40_INTERNAL_54ca45fa_4_k_cu_d5e4d75b_264554cuda3std3__45__cpo4cendE)
_ZN40_INTERNAL_54ca45fa_4_k_cu_d5e4d75b_264554cuda3std3__45__cpo4cendE:
	.zero		1
	.type		_ZN40_INTERNAL_54ca45fa_4_k_cu_d5e4d75b_264554cuda3std6ranges3__45__cpo4swapE,@object
	.size		_ZN40_INTERNAL_54ca45fa_4_k_cu_d5e4d75b_264554cuda3std6ranges3__45__cpo4swapE,(.L_8 - _ZN40_INTERNAL_54ca45fa_4_k_cu_d5e4d75b_264554cuda3std6ranges3__45__cpo4swapE)
_ZN40_INTERNAL_54ca45fa_4_k_cu_d5e4d75b_264554cuda3std6ranges3__45__cpo4swapE:
	.zero		1
.L_8:


//--------------------- .nv.constant0._ZN7cutlass13device_kernelINS_4gemm6kernel13GemmUniversalIN4cute5tupleIJiiiiEEENS1_10collective13CollectiveMmaINS1_34MainloopSm90TmaGmmaWarpSpecializedILi7ENS5_IJNS4_1CILi1EEESB_SB_EEENS1_32KernelTmaWarpSpecializedPingpongEEENS5_IJNSA_ILi64EEENSA_ILi256EEENSA_ILi128EEEEEEaNS5_IJlSB_lEEEaSJ_NS4_8TiledMMAINS4_8MMA_AtomIJNS4_4SM904GMMA27MMA_64x256x32_S32S8S8_SS_TNEEEENS4_6LayoutISC_NS5_IJNSA_ILi0EEESR_SR_EEEEENS5_IJNS4_10UnderscoreESU_SU_EEEEENS4_13SM90_TMA_LOADENS4_14ComposedLayoutINS4_7SwizzleILi3ELi4ELi3EEENS4_18smem_ptr_flag_bitsILi8EEENSQ_INS5_IJNSA_ILi8EEESH_EEENS5_IJSH_SB_EEEEEEEvNS4_8identityESX_S17_vS18_EENS_8epilogue10collective6detail29Sm90TmaWarpSpecializedAdapterINS1B_15DefaultEpilogueIaSJ_SJ_NS1A_6thread17LinearCombinationIaLi1EiiLNS1F_9ScaleType4KindE0ELNS_15FloatRoundStyleE2EaEENS1_15EpilogueDefaultEEEEEvvEEEEvNT_6ParamsE --------------------------
	.section	.nv.constant0._ZN7cutlass13device_kernelINS_4gemm6kernel13GemmUniversalIN4cute5tupleIJiiiiEEENS1_10collective13CollectiveMmaINS1_34MainloopSm90TmaGmmaWarpSpecializedILi7ENS5_IJNS4_1CILi1EEESB_SB_EEENS1_32KernelTmaWarpSpecializedPingpongEEENS5_IJNSA_ILi64EEENSA_ILi256EEENSA_ILi128EEEEEEaNS5_IJlSB_lEEEaSJ_NS4_8TiledMMAINS4_8MMA_AtomIJNS4_4SM904GMMA27MMA_64x256x32_S32S8S8_SS_TNEEEENS4_6LayoutISC_NS5_IJNSA_ILi0EEESR_SR_EEEEENS5_IJNS4_10UnderscoreESU_SU_EEEEENS4_13SM90_TMA_LOADENS4_14ComposedLayoutINS4_7SwizzleILi3ELi4ELi3EEENS4_18smem_ptr_flag_bitsILi8EEENSQ_INS5_IJNSA_ILi8EEESH_EEENS5_IJSH_SB_EEEEEEEvNS4_8identityESX_S17_vS18_EENS_8epilogue10collective6detail29Sm90TmaWarpSpecializedAdapterINS1B_15DefaultEpilogueIaSJ_SJ_NS1A_6thread17LinearCombinationIaLi1EiiLNS1F_9ScaleType4KindE0ELNS_15FloatRoundStyleE2EaEENS1_15EpilogueDefaultEEEEEvvEEEEvNT_6ParamsE,"a",@progbits
	.sectionflags	@""
	.align	4
.nv.constant0._ZN7cutlass13device_kernelINS_4gemm6kernel13GemmUniversalIN4cute5tupleIJiiiiEEENS1_10collective13CollectiveMmaINS1_34MainloopSm90TmaGmmaWarpSpecializedILi7ENS5_IJNS4_1CILi1EEESB_SB_EEENS1_32KernelTmaWarpSpecializedPingpongEEENS5_IJNSA_ILi64EEENSA_ILi256EEENSA_ILi128EEEEEEaNS5_IJlSB_lEEEaSJ_NS4_8TiledMMAINS4_8MMA_AtomIJNS4_4SM904GMMA27MMA_64x256x32_S32S8S8_SS_TNEEEENS4_6LayoutISC_NS5_IJNSA_ILi0EEESR_SR_EEEEENS5_IJNS4_10UnderscoreESU_SU_EEEEENS4_13SM90_TMA_LOADENS4_14ComposedLayoutINS4_7SwizzleILi3ELi4ELi3EEENS4_18smem_ptr_flag_bitsILi8EEENSQ_INS5_IJNSA_ILi8EEESH_EEENS5_IJSH_SB_EEEEEEEvNS4_8identityESX_S17_vS18_EENS_8epilogue10collective6detail29Sm90TmaWarpSpecializedAdapterINS1B_15DefaultEpilogueIaSJ_SJ_NS1A_6thread17LinearCombinationIaLi1EiiLNS1F_9ScaleType4KindE0ELNS_15FloatRoundStyleE2EaEENS1_15EpilogueDefaultEEEEEvvEEEEvNT_6ParamsE:
	.zero		1664


//--------------------- SYMBOLS --------------------------

	.type		.nv.reservedSmem.offset0,@object
	.size		.nv.reservedSmem.offset0,0x4
	.type		__assertfail,@function
